def matmul_kernel(
    a_ptr,
    b_ptr,
    c_ptr,
    M,
    N,
    K,
    stride_am,
    stride_ak,
    stride_bk,
    stride_bn,
    stride_cm,
    stride_cn,
    BLOCK_M: tl.constexpr,
    BLOCK_N: tl.constexpr,
    BLOCK_K: tl.constexpr,
    GROUP_M: tl.constexpr,
):
    pid = tl.program_id(axis=0)
    num_pid_m = tl.cdiv(M, BLOCK_M)
    num_pid_n = tl.cdiv(N, BLOCK_N)
    num_pid_in_group = GROUP_M * num_pid_n
    group_id = pid // num_pid_in_group
    first_pid_m = group_id * GROUP_M
    group_size_m = min(num_pid_m - first_pid_m, GROUP_M)
    pid_m = first_pid_m + ((pid % num_pid_in_group) % group_size_m)
    pid_n = (pid % num_pid_in_group) // group_size_m

    offs_am = (pid_m * BLOCK_M + tl.arange(0, BLOCK_M)) % M
    offs_bn = (pid_n * BLOCK_N + tl.arange(0, BLOCK_N)) % N
    offs_k = tl.arange(0, BLOCK_K)
    a_ptrs = a_ptr + offs_am[:, None] * stride_am + offs_k[None, :] * stride_ak
    b_ptrs = b_ptr + offs_k[:, None] * stride_bk + offs_bn[None, :] * stride_bn

    acc = tl.zeros((BLOCK_M, BLOCK_N), dtype=tl.float32)
    for kk in range(0, tl.cdiv(K, BLOCK_K)):
        a = tl.load(a_ptrs, mask=offs_k[None, :] < K - kk * BLOCK_K, other=0.0)
        b = tl.load(b_ptrs, mask=offs_k[:, None] < K - kk * BLOCK_K, other=0.0)
        acc = tl.dot(a, b, acc)
        a_ptrs += BLOCK_K * stride_ak
        b_ptrs += BLOCK_K * stride_bk

    c = acc.to(c_ptr.dtype.element_ty)
    offs_cm = pid_m * BLOCK_M + tl.arange(0, BLOCK_M)
    offs_cn = pid_n * BLOCK_N + tl.arange(0, BLOCK_N)
    c_ptrs = c_ptr + offs_cm[:, None] * stride_cm + offs_cn[None, :] * stride_cn
    mask = (offs_cm[:, None] < M) & (offs_cn[None, :] < N)
    tl.store(c_ptrs, c, mask=mask)

# config = {"BLOCK_K": 32, "BLOCK_M": 256, "BLOCK_N": 64, "GROUP_M": 8, "arch": "sm_90", "dtype": "bf16", "num_ctas": 2, "num_stages": 3, "num_warps": 4}
# arch = sm_90


// ===== COMPILED SASS (sm_90a) =====

	.target	sm_90a

	.elftype	@"ET_EXEC"


//--------------------- .note.nv.tkinfo           --------------------------
	.section	.note.nv.tkinfo,"",@"SHT_NOTE"
	.sectionflags	@"SHF_NOTE_NV_TKINFO"
	.tkinfo
        /*0018*/ 	.word	0x00000002
        /*0030*/ 	.string	""
        /*0030*/ 	.string	"ptxas"
        /*0030*/ 	.string	"Cuda compilation tools, release 13.0, V13.0.88"
        /*0030*/ 	.string	"Build cuda_13.0.r13.0/compiler.36424714_0"
        /*0030*/ 	.string	"-v  -suppress-debug-info  -lineinfo  -arch sm_90a "



//--------------------- .note.nv.cuinfo           --------------------------
	.section	.note.nv.cuinfo,"",@"SHT_NOTE"
	.sectionflags	@"SHF_NOTE_NV_CUINFO"
        /*0018*/ 	.short	0x0002
        /*001a*/ 	.short	0x005a
        /*001c*/ 	.short	0x0082
	.zero		2


//--------------------- .nv.info                  --------------------------
	.section	.nv.info,"",@"SHT_CUDA_INFO"
	.align	4


	//----- nvinfo : EIATTR_REGCOUNT
	.align		4
        /*0000*/ 	.byte	0x04, 0x2f
        /*0002*/ 	.short	(.L_1 - .L_0)
	.align		4
.L_0:
        /*0004*/ 	.word	index@(matmul_kernel)
        /*0008*/ 	.word	0x000000fe


	//----- nvinfo : EIATTR_FRAME_SIZE
	.align		4
.L_1:
        /*000c*/ 	.byte	0x04, 0x11
        /*000e*/ 	.short	(.L_3 - .L_2)
	.align		4
.L_2:
        /*0010*/ 	.word	index@(matmul_kernel)
        /*0014*/ 	.word	0x00000000


	//----- nvinfo : EIATTR_MIN_STACK_SIZE
	.align		4
.L_3:
        /*0018*/ 	.byte	0x04, 0x12
        /*001a*/ 	.short	(.L_5 - .L_4)
	.align		4
.L_4:
        /*001c*/ 	.word	index@(matmul_kernel)
        /*0020*/ 	.word	0x00000000
.L_5:


//--------------------- .nv.compat                --------------------------
	.section	.nv.compat,"",@"SHT_CUDA_COMPAT_INFO"
	.align	4
        /*0000*/ 	.byte	0x02, 0x09, 0x01, 0x00, 0x02, 0x02, 0x04, 0x00, 0x02, 0x05, 0x05, 0x00, 0x03, 0x07, 0x01, 0x01
        /*0010*/ 	.byte	0x02, 0x03, 0x00, 0x00, 0x02, 0x06, 0x01, 0x00, 0x04, 0x0b, 0x08, 0x00, 0x00, 0x00, 0x00, 0x00
        /*0020*/ 	.byte	0x00, 0x00, 0x00, 0x00


//--------------------- .nv.info.matmul_kernel    --------------------------
	.section	.nv.info.matmul_kernel,"",@"SHT_CUDA_INFO"
	.sectionflags	@""
	.align	4


	//----- nvinfo : EIATTR_CUDA_API_VERSION
	.align		4
        /*0000*/ 	.byte	0x04, 0x37
        /*0002*/ 	.short	(.L_7 - .L_6)
.L_6:
        /*0004*/ 	.word	0x00000082


	//----- nvinfo : EIATTR_KPARAM_INFO
	.align		4
.L_7:
        /*0008*/ 	.byte	0x04, 0x17
        /*000a*/ 	.short	(.L_9 - .L_8)
.L_8:
        /*000c*/ 	.word	0x00000000
        /*0010*/ 	.short	0x000d
        /*0012*/ 	.short	0x0048
        /*0014*/ 	.byte	0x00, 0xf4, 0x21, 0x00


	//----- nvinfo : EIATTR_KPARAM_INFO
	.align		4
.L_9:
        /*0018*/ 	.byte	0x04, 0x17
        /*001a*/ 	.short	(.L_11 - .L_10)
.L_10:
        /*001c*/ 	.word	0x00000000
        /*0020*/ 	.short	0x000c
        /*0022*/ 	.short	0x0040
        /*0024*/ 	.byte	0x00, 0xf4, 0x21, 0x00


	//----- nvinfo : EIATTR_KPARAM_INFO
	.align		4
.L_11:
        /*0028*/ 	.byte	0x04, 0x17
        /*002a*/ 	.short	(.L_13 - .L_12)
.L_12:
        /*002c*/ 	.word	0x00000000
        /*0030*/ 	.short	0x000b
        /*0032*/ 	.short	0x0038
        /*0034*/ 	.byte	0x00, 0xf0, 0x11, 0x00


	//----- nvinfo : EIATTR_KPARAM_INFO
	.align		4
.L_13:
        /*0038*/ 	.byte	0x04, 0x17
        /*003a*/ 	.short	(.L_15 - .L_14)
.L_14:
        /*003c*/ 	.word	0x00000000
        /*0040*/ 	.short	0x000a
        /*0042*/ 	.short	0x0034
        /*0044*/ 	.byte	0x00, 0xf0, 0x11, 0x00


	//----- nvinfo : EIATTR_KPARAM_INFO
	.align		4
.L_15:
        /*0048*/ 	.byte	0x04, 0x17
        /*004a*/ 	.short	(.L_17 - .L_16)
.L_16:
        /*004c*/ 	.word	0x00000000
        /*0050*/ 	.short	0x0009
        /*0052*/ 	.short	0x0030
        /*0054*/ 	.byte	0x00, 0xf0, 0x11, 0x00


	//----- nvinfo : EIATTR_KPARAM_INFO
	.align		4
.L_17:
        /*0058*/ 	.byte	0x04, 0x17
        /*005a*/ 	.short	(.L_19 - .L_18)
.L_18:
        /*005c*/ 	.word	0x00000000
        /*0060*/ 	.short	0x0008
        /*0062*/ 	.short	0x002c
        /*0064*/ 	.byte	0x00, 0xf0, 0x11, 0x00


	//----- nvinfo : EIATTR_KPARAM_INFO
	.align		4
.L_19:
        /*0068*/ 	.byte	0x04, 0x17
        /*006a*/ 	.short	(.L_21 - .L_20)
.L_20:
        /*006c*/ 	.word	0x00000000
        /*0070*/ 	.short	0x0007
        /*0072*/ 	.short	0x0028
        /*0074*/ 	.byte	0x00, 0xf0, 0x11, 0x00


	//----- nvinfo : EIATTR_KPARAM_INFO
	.align		4
.L_21:
        /*0078*/ 	.byte	0x04, 0x17
        /*007a*/ 	.short	(.L_23 - .L_22)
.L_22:
        /*007c*/ 	.word	0x00000000
        /*0080*/ 	.short	0x0006
        /*0082*/ 	.short	0x0024
        /*0084*/ 	.byte	0x00, 0xf0, 0x11, 0x00


	//----- nvinfo : EIATTR_KPARAM_INFO
	.align		4
.L_23:
        /*0088*/ 	.byte	0x04, 0x17
        /*008a*/ 	.short	(.L_25 - .L_24)
.L_24:
        /*008c*/ 	.word	0x00000000
        /*0090*/ 	.short	0x0005
        /*0092*/ 	.short	0x0020
        /*0094*/ 	.byte	0x00, 0xf0, 0x11, 0x00


	//----- nvinfo : EIATTR_KPARAM_INFO
	.align		4
.L_25:
        /*0098*/ 	.byte	0x04, 0x17
        /*009a*/ 	.short	(.L_27 - .L_26)
.L_26:
        /*009c*/ 	.word	0x00000000
        /*00a0*/ 	.short	0x0004
        /*00a2*/ 	.short	0x001c
        /*00a4*/ 	.byte	0x00, 0xf0, 0x11, 0x00


	//----- nvinfo : EIATTR_KPARAM_INFO
	.align		4
.L_27:
        /*00a8*/ 	.byte	0x04, 0x17
        /*00aa*/ 	.short	(.L_29 - .L_28)
.L_28:
        /*00ac*/ 	.word	0x00000000
        /*00b0*/ 	.short	0x0003
        /*00b2*/ 	.short	0x0018
        /*00b4*/ 	.byte	0x00, 0xf0, 0x11, 0x00


	//----- nvinfo : EIATTR_KPARAM_INFO
	.align		4
.L_29:
        /*00b8*/ 	.byte	0x04, 0x17
        /*00ba*/ 	.short	(.L_31 - .L_30)
.L_30:
        /*00bc*/ 	.word	0x00000000
        /*00c0*/ 	.short	0x0002
        /*00c2*/ 	.short	0x0010
        /*00c4*/ 	.byte	0x00, 0xf4, 0x21, 0x00


	//----- nvinfo : EIATTR_KPARAM_INFO
	.align		4
.L_31:
        /*00c8*/ 	.byte	0x04, 0x17
        /*00ca*/ 	.short	(.L_33 - .L_32)
.L_32:
        /*00cc*/ 	.word	0x00000000
        /*00d0*/ 	.short	0x0001
        /*00d2*/ 	.short	0x0008
        /*00d4*/ 	.byte	0x00, 0xf4, 0x21, 0x00


	//----- nvinfo : EIATTR_KPARAM_INFO
	.align		4
.L_33:
        /*00d8*/ 	.byte	0x04, 0x17
        /*00da*/ 	.short	(.L_35 - .L_34)
.L_34:
        /*00dc*/ 	.word	0x00000000
        /*00e0*/ 	.short	0x0000
        /*00e2*/ 	.short	0x0000
        /*00e4*/ 	.byte	0x00, 0xf4, 0x21, 0x00


	//----- nvinfo : EIATTR_EXPLICIT_CLUSTER
	.align		4
.L_35:
        /*00e8*/ 	.byte	0x01, 0x3e
	.zero		2


	//----- nvinfo : EIATTR_CTA_PER_CLUSTER
	.align		4
        /*00ec*/ 	.byte	0x04, 0x3d
        /*00ee*/ 	.short	(.L_37 - .L_36)
.L_36:
        /*00f0*/ 	.word	0x00000002
        /*00f4*/ 	.word	0x00000001
        /*00f8*/ 	.word	0x00000001


	//----- nvinfo : EIATTR_SPARSE_MMA_MASK
	.align		4
.L_37:
        /*00fc*/ 	.byte	0x03, 0x50
        /*00fe*/ 	.short	0x0000


	//----- nvinfo : EIATTR_MAXREG_COUNT
	.align		4
        /*0100*/ 	.byte	0x03, 0x1b
        /*0102*/ 	.short	0x00ff


	//----- nvinfo : EIATTR_NUM_BARRIERS
	.align		4
        /*0104*/ 	.byte	0x02, 0x4c
        /*0106*/ 	.byte	0x01
	.zero		1


	//----- nvinfo : EIATTR_MERCURY_ISA_VERSION
	.align		4
        /*0108*/ 	.byte	0x03, 0x5f
        /*010a*/ 	.short	0x0101


	//----- nvinfo : EIATTR_EXIT_INSTR_OFFSETS
	.align		4
        /*010c*/ 	.byte	0x04, 0x1c
        /*010e*/ 	.short	(.L_39 - .L_38)


	//   ....[0]....
.L_38:
        /*0110*/ 	.word	0x000050c0


	//   ....[1]....
        /*0114*/ 	.word	0x000050f0


	//----- nvinfo : EIATTR_REQNTID
	.align		4
.L_39:
        /*0118*/ 	.byte	0x04, 0x10
        /*011a*/ 	.short	(.L_41 - .L_40)
.L_40:
        /*011c*/ 	.word	0x00000080
        /*0120*/ 	.word	0x00000001
        /*0124*/ 	.word	0x00000001


	//----- nvinfo : EIATTR_CBANK_PARAM_SIZE
	.align		4
.L_41:
        /*0128*/ 	.byte	0x03, 0x19
        /*012a*/ 	.short	0x0050


	//----- nvinfo : EIATTR_PARAM_CBANK
	.align		4
        /*012c*/ 	.byte	0x04, 0x0a
        /*012e*/ 	.short	(.L_43 - .L_42)
	.align		4
.L_42:
        /*0130*/ 	.word	index@(.nv.constant0.matmul_kernel)
        /*0134*/ 	.short	0x0210
        /*0136*/ 	.short	0x0050


	//----- nvinfo : EIATTR_SW_WAR
	.align		4
.L_43:
        /*0138*/ 	.byte	0x04, 0x36
        /*013a*/ 	.short	(.L_45 - .L_44)
.L_44:
        /*013c*/ 	.word	0x00000008
.L_45:


//--------------------- .nv.callgraph             --------------------------
	.section	.nv.callgraph,"",@"SHT_CUDA_CALLGRAPH"
	.align	4
	.sectionentsize	8
	.align		4
        /*0000*/ 	.word	0x00000000
	.align		4
        /*0004*/ 	.word	0xffffffff
	.align		4
        /*0008*/ 	.word	0x00000000
	.align		4
        /*000c*/ 	.word	0xfffffffe
	.align		4
        /*0010*/ 	.word	0x00000000
	.align		4
        /*0014*/ 	.word	0xfffffffd
	.align		4
        /*0018*/ 	.word	0x00000000
	.align		4
        /*001c*/ 	.word	0xfffffffc


//--------------------- .text.matmul_kernel       --------------------------
	.section	.text.matmul_kernel,"ax",@progbits
	.align	128
        .global         matmul_kernel
        .type           matmul_kernel,@function
        .size           matmul_kernel,(.L_x_3 - matmul_kernel)
        .other          matmul_kernel,@"STO_CUDA_ENTRY STV_DEFAULT"
matmul_kernel:
.text.matmul_kernel:
[----:B------:R-:W-:Y:S08]  /*0000*/  LDC R1, c[0x0][0x28] ;  /* 0x00000a00ff017b82 */ /* 0x000ff00000000800 */
[----:B------:R-:W0:Y:S01]  /*0010*/  LDC.64 R20, c[0x0][0x228] ;  /* 0x00008a00ff147b82 */ /* 0x000e220000000a00 */
[----:B------:R-:W1:Y:S01]  /*0020*/  S2R R137, SR_TID.X ;  /* 0x0000000000897919 */ /* 0x000e620000002100 */
[----:B------:R-:W-:Y:S01]  /*0030*/  UMOV UR6, 0x400 ;  /* 0x0000040000067882 */ /* 0x000fe20000000000 */
[----:B------:R-:W-:Y:S01]  /*0040*/  ULDC.64 UR14, c[0x0][0x208] ;  /* 0x00008200000e7ab9 */ /* 0x000fe20000000a00 */
[----:B------:R-:W-:-:S02]  /*0050*/  CS2R R28, SRZ ;  /* 0x00000000001c7805 */ /* 0x000fc4000001ff00 */
[----:B------:R-:W-:Y:S02]  /*0060*/  CS2R R30, SRZ ;  /* 0x00000000001e7805 */ /* 0x000fe4000001ff00 */
[----:B------:R-:W-:Y:S02]  /*0070*/  CS2R R32, SRZ ;  /* 0x0000000000207805 */ /* 0x000fe4000001ff00 */
[----:B------:R-:W-:Y:S01]  /*0080*/  CS2R R34, SRZ ;  /* 0x0000000000227805 */ /* 0x000fe2000001ff00 */
[----:B------:R-:W2:Y:S01]  /*0090*/  S2UR UR4, SR_CTAID.X ;  /* 0x00000000000479c3 */ /* 0x000ea20000002500 */
[----:B------:R-:W-:Y:S02]  /*00a0*/  CS2R R36, SRZ ;  /* 0x0000000000247805 */ /* 0x000fe4000001ff00 */
[----:B------:R-:W-:Y:S02]  /*00b0*/  CS2R R38, SRZ ;  /* 0x0000000000267805 */ /* 0x000fe4000001ff00 */
[----:B------:R-:W-:-:S02]  /*00c0*/  CS2R R40, SRZ ;  /* 0x0000000000287805 */ /* 0x000fc4000001ff00 */
[----:B------:R-:W-:Y:S02]  /*00d0*/  CS2R R42, SRZ ;  /* 0x00000000002a7805 */ /* 0x000fe4000001ff00 */
[----:B------:R-:W-:Y:S02]  /*00e0*/  CS2R R44, SRZ ;  /* 0x00000000002c7805 */ /* 0x000fe4000001ff00 */
[----:B------:R-:W-:Y:S02]  /*00f0*/  CS2R R46, SRZ ;  /* 0x00000000002e7805 */ /* 0x000fe4000001ff00 */
[----:B------:R-:W-:Y:S01]  /*0100*/  CS2R R48, SRZ ;  /* 0x0000000000307805 */ /* 0x000fe2000001ff00 */
[----:B------:R-:W3:Y:S01]  /*0110*/  LDC R106, c[0x0][0x230] ;  /* 0x00008c00ff6a7b82 */ /* 0x000ee20000000800 */
[----:B------:R-:W-:Y:S02]  /*0120*/  CS2R R50, SRZ ;  /* 0x0000000000327805 */ /* 0x000fe4000001ff00 */
[----:B------:R-:W-:-:S02]  /*0130*/  CS2R R52, SRZ ;  /* 0x0000000000347805 */ /* 0x000fc4000001ff00 */
[----:B------:R-:W-:Y:S01]  /*0140*/  CS2R R54, SRZ ;  /* 0x0000000000367805 */ /* 0x000fe2000001ff00 */
[----:B0-----:R-:W-:Y:S02]  /*0150*/  VIADD R0, R21, 0x3f ;  /* 0x0000003f15007836 */ /* 0x001fe40000000000 */
[----:B------:R-:W0:Y:S03]  /*0160*/  S2UR UR12, SR_CgaCtaId ;  /* 0x00000000000c79c3 */ /* 0x000e260000008800 */
[----:B------:R-:W-:Y:S02]  /*0170*/  SHF.R.S32.HI R3, RZ, 0x1f, R0 ;  /* 0x0000001fff037819 */ /* 0x000fe40000011400 */
[----:B--2---:R-:W-:Y:S01]  /*0180*/  I2FP.F32.U32 R5, UR4 ;  /* 0x0000000400057c45 */ /* 0x004fe20008201000 */
[----:B------:R-:W-:Y:S01]  /*0190*/  ULDC UR4, c[0x0][0x150] ;  /* 0x0000540000047ab9 */ /* 0x000fe20000000800 */
[----:B------:R-:W-:-:S02]  /*01a0*/  LEA.HI R3, R3, R0, RZ, 0x6 ;  /* 0x0000000003037211 */ /* 0x000fc400078f30ff */
[----:B-1----:R-:W-:Y:S01]  /*01b0*/  LOP3.LUT R101, R137, 0x7f, RZ, 0xc0, !PT ;  /* 0x0000007f89657812 */ /* 0x002fe200078ec0ff */
[----:B------:R-:W-:Y:S01]  /*01c0*/  FMUL R5, R5, UR4 ;  /* 0x0000000405057c20 */ /* 0x000fe20008400000 */
[----:B------:R-:W-:Y:S01]  /*01d0*/  SHF.R.S32.HI R3, RZ, 0x6, R3 ;  /* 0x00000006ff037819 */ /* 0x000fe20000011403 */
[----:B---3--:R-:W-:-:S04]  /*01e0*/  VIADD R106, R106, 0x1f ;  /* 0x0000001f6a6a7836 */ /* 0x008fc80000000000 */
[----:B------:R-:W-:Y:S01]  /*01f0*/  IMAD.SHL.U32 R4, R3, 0x8, RZ ;  /* 0x0000000803047824 */ /* 0x000fe200078e00ff */
[----:B------:R-:W1:Y:S04]  /*0200*/  F2I.U32.TRUNC.NTZ R5, R5 ;  /* 0x0000000500057305 */ /* 0x000e68000020f000 */
[----:B------:R-:W-:Y:S01]  /*0210*/  IABS R7, R4 ;  /* 0x0000000400077213 */ /* 0x000fe20000000000 */
[----:B0-----:R-:W-:Y:S02]  /*0220*/  USHF.L.U32 UR5, UR12, 0x7, URZ ;  /* 0x000000070c057899 */ /* 0x001fe4000800063f */
[----:B------:R-:W-:Y:S01]  /*0230*/  ULEA UR12, UR12, UR6, 0x18 ;  /* 0x000000060c0c7291 */ /* 0x000fe2000f8ec03f */
[----:B------:R-:W0:Y:S01]  /*0240*/  I2F.RP R0, R7 ;  /* 0x0000000700007306 */ /* 0x000e220000209400 */
[----:B------:R-:W-:Y:S01]  /*0250*/  ULOP3.LUT UR5, UR5, 0x80, URZ, 0xc0, !UPT ;  /* 0x0000008005057892 */ /* 0x000fe2000f8ec03f */
[----:B-1----:R-:W-:-:S06]  /*0260*/  IABS R11, R5 ;  /* 0x00000005000b7213 */ /* 0x002fcc0000000000 */
[----:B0-----:R-:W0:Y:S02]  /*0270*/  MUFU.RCP R0, R0 ;  /* 0x0000000000007308 */ /* 0x001e240000001000 */
[----:B0-----:R-:W-:Y:S01]  /*0280*/  VIADD R2, R0, 0xffffffe ;  /* 0x0ffffffe00027836 */ /* 0x001fe20000000000 */
[----:B------:R-:W-:-:S05]  /*0290*/  IABS R0, R4 ;  /* 0x0000000400007213 */ /* 0x000fca0000000000 */
[----:B------:R0:W1:Y:S01]  /*02a0*/  F2I.FTZ.U32.TRUNC.NTZ R3, R2 ;  /* 0x0000000200037305 */ /* 0x000062000021f000 */
[----:B------:R-:W-:Y:S02]  /*02b0*/  IMAD.MOV R0, RZ, RZ, -R0 ;  /* 0x000000ffff007224 */ /* 0x000fe400078e0a00 */
[----:B0-----:R-:W-:Y:S02]  /*02c0*/  IMAD.MOV.U32 R2, RZ, RZ, RZ ;  /* 0x000000ffff027224 */ /* 0x001fe400078e00ff */
[----:B-1----:R-:W-:-:S04]  /*02d0*/  IMAD.MOV R6, RZ, RZ, -R3 ;  /* 0x000000ffff067224 */ /* 0x002fc800078e0a03 */
[----:B------:R-:W-:-:S04]  /*02e0*/  IMAD R9, R6, R7, RZ ;  /* 0x0000000706097224 */ /* 0x000fc800078e02ff */
[----:B------:R-:W-:-:S06]  /*02f0*/  IMAD.HI.U32 R2, R3, R9, R2 ;  /* 0x0000000903027227 */ /* 0x000fcc00078e0002 */
[----:B------:R-:W-:-:S04]  /*0300*/  IMAD.HI.U32 R2, R2, R11, RZ ;  /* 0x0000000b02027227 */ /* 0x000fc800078e00ff */
[----:B------:R-:W-:-:S05]  /*0310*/  IMAD R0, R2, R0, R11 ;  /* 0x0000000002007224 */ /* 0x000fca00078e020b */
[----:B------:R-:W-:-:S13]  /*0320*/  ISETP.GT.U32.AND P1, PT, R7, R0, PT ;  /* 0x000000000700720c */ /* 0x000fda0003f24070 */
[----:B------:R-:W-:Y:S02]  /*0330*/  @!P1 IMAD.IADD R0, R0, 0x1, -R7 ;  /* 0x0000000100009824 */ /* 0x000fe400078e0a07 */
[----:B------:R-:W-:Y:S01]  /*0340*/  @!P1 VIADD R2, R2, 0x1 ;  /* 0x0000000102029836 */ /* 0x000fe20000000000 */
[----:B------:R-:W-:Y:S02]  /*0350*/  ISETP.NE.AND P1, PT, R4, RZ, PT ;  /* 0x000000ff0400720c */ /* 0x000fe40003f25270 */
[----:B------:R-:W-:Y:S02]  /*0360*/  ISETP.GE.U32.AND P0, PT, R0, R7, PT ;  /* 0x000000070000720c */ /* 0x000fe40003f06070 */
[----:B------:R-:W-:-:S04]  /*0370*/  LOP3.LUT R0, R5, R4, RZ, 0x3c, !PT ;  /* 0x0000000405007212 */ /* 0x000fc800078e3cff */
[----:B------:R-:W-:Y:S01]  /*0380*/  ISETP.GE.AND P2, PT, R0, RZ, PT ;  /* 0x000000ff0000720c */ /* 0x000fe20003f46270 */
[----:B------:R-:W-:-:S05]  /*0390*/  VIADD R0, R20, 0xff ;  /* 0x000000ff14007836 */ /* 0x000fca0000000000 */
[----:B------:R-:W-:Y:S01]  /*03a0*/  SHF.R.S32.HI R3, RZ, 0x1f, R0 ;  /* 0x0000001fff037819 */ /* 0x000fe20000011400 */
[----:B------:R-:W-:-:S03]  /*03b0*/  @P0 VIADD R2, R2, 0x1 ;  /* 0x0000000102020836 */ /* 0x000fc60000000000 */
[----:B------:R-:W-:-:S03]  /*03c0*/  LEA.HI R3, R3, R0, RZ, 0x8 ;  /* 0x0000000003037211 */ /* 0x000fc600078f40ff */
[----:B------:R-:W-:Y:S01]  /*03d0*/  @!P2 IMAD.MOV R2, RZ, RZ, -R2 ;  /* 0x000000ffff02a224 */ /* 0x000fe200078e0a02 */
[----:B------:R-:W-:-:S05]  /*03e0*/  @!P1 LOP3.LUT R2, RZ, R4, RZ, 0x33, !PT ;  /* 0x00000004ff029212 */ /* 0x000fca00078e33ff */
[----:B------:R-:W-:Y:S02]  /*03f0*/  IMAD.SHL.U32 R6, R2, 0x8, RZ ;  /* 0x0000000802067824 */ /* 0x000fe400078e00ff */
[----:B------:R-:W-:-:S03]  /*0400*/  IMAD.MOV R2, RZ, RZ, -R2 ;  /* 0x000000ffff027224 */ /* 0x000fc600078e0a02 */
[----:B------:R-:W-:Y:S01]  /*0410*/  LEA.HI.SX32 R3, R3, -R6, 0x18 ;  /* 0x8000000603037211 */ /* 0x000fe200078fc2ff */
[----:B------:R-:W-:-:S03]  /*0420*/  IMAD R4, R4, R2, R5 ;  /* 0x0000000204047224 */ /* 0x000fc600078e0205 */
[----:B------:R-:W-:Y:S02]  /*0430*/  VIMNMX R11, R3, 0x8, PT ;  /* 0x00000008030b7848 */ /* 0x000fe40003fe0100 */
[----:B------:R-:W-:Y:S02]  /*0440*/  IABS R9, R4 ;  /* 0x0000000400097213 */ /* 0x000fe40000000000 */
[----:B------:R-:W-:-:S04]  /*0450*/  IABS R7, R11 ;  /* 0x0000000b00077213 */ /* 0x000fc80000000000 */
[----:B------:R-:W0:Y:S08]  /*0460*/  I2F.RP R0, R7 ;  /* 0x0000000700007306 */ /* 0x000e300000209400 */
[----:B0-----:R-:W0:Y:S02]  /*0470*/  MUFU.RCP R0, R0 ;  /* 0x0000000000007308 */ /* 0x001e240000001000 */
[----:B0-----:R-:W-:-:S06]  /*0480*/  VIADD R3, R0, 0xffffffe ;  /* 0x0ffffffe00037836 */ /* 0x001fcc0000000000 */
[----:B------:R-:W0:Y:S02]  /*0490*/  F2I.FTZ.U32.TRUNC.NTZ R3, R3 ;  /* 0x0000000300037305 */ /* 0x000e24000021f000 */
[----:B0-----:R-:W-:-:S04]  /*04a0*/  IMAD.MOV R8, RZ, RZ, -R3 ;  /* 0x000000ffff087224 */ /* 0x001fc800078e0a03 */
[----:B------:R-:W-:Y:S01]  /*04b0*/  IMAD.MOV.U32 R2, RZ, RZ, R8 ;  /* 0x000000ffff027224 */ /* 0x000fe200078e0008 */
[----:B------:R-:W-:-:S03]  /*04c0*/  IABS R8, R11 ;  /* 0x0000000b00087213 */ /* 0x000fc60000000000 */
[----:B------:R-:W-:Y:S02]  /*04d0*/  IMAD R5, R2, R7, RZ ;  /* 0x0000000702057224 */ /* 0x000fe400078e02ff */
[----:B------:R-:W-:Y:S02]  /*04e0*/  IMAD.MOV.U32 R2, RZ, RZ, RZ ;  /* 0x000000ffff027224 */ /* 0x000fe400078e00ff */
[----:B------:R-:W-:Y:S02]  /*04f0*/  IMAD.MOV R0, RZ, RZ, -R8 ;  /* 0x000000ffff007224 */ /* 0x000fe400078e0a08 */
        /* <DEDUP_REMOVED lines=9> */
[----:B------:R-:W-:-:S07]  /*0590*/  ISETP.GE.AND P2, PT, R0, RZ, PT ;  /* 0x000000ff0000720c */ /* 0x000fce0003f46270 */
[----:B------:R-:W-:Y:S01]  /*05a0*/  @P0 VIADD R2, R2, 0x1 ;  /* 0x0000000102020836 */ /* 0x000fe20000000000 */
[----:B------:R-:W-:-:S05]  /*05b0*/  ISETP.GE.AND P0, PT, R106, 0x20, PT ;  /* 0x000000206a00780c */ /* 0x000fca0003f06270 */
[----:B------:R-:W-:Y:S01]  /*05c0*/  @!P2 IMAD.MOV R2, RZ, RZ, -R2 ;  /* 0x000000ffff02a224 */ /* 0x000fe200078e0a02 */
[----:B------:R-:W-:-:S05]  /*05d0*/  @!P1 LOP3.LUT R2, RZ, R11, RZ, 0x33, !PT ;  /* 0x0000000bff029212 */ /* 0x000fca00078e33ff */
[----:B------:R-:W-:Y:S02]  /*05e0*/  IMAD.MOV R0, RZ, RZ, -R2 ;  /* 0x000000ffff007224 */ /* 0x000fe400078e0a02 */
[----:B------:R-:W-:Y:S02]  /*05f0*/  IMAD.SHL.U32 R100, R2, 0x40, RZ ;  /* 0x0000004002647824 */ /* 0x000fe400078e00ff */
[----:B------:R-:W-:Y:S01]  /*0600*/  IMAD R0, R11, R0, R4 ;  /* 0x000000000b007224 */ /* 0x000fe200078e0204 */
[----:B------:R-:W-:-:S03]  /*0610*/  CS2R R4, SRZ ;  /* 0x0000000000047805 */ /* 0x000fc6000001ff00 */
[----:B------:R-:W-:Y:S01]  /*0620*/  IMAD.IADD R0, R6, 0x1, R0 ;  /* 0x0000000106007824 */ /* 0x000fe200078e0200 */
[----:B------:R-:W-:-:S04]  /*0630*/  CS2R R6, SRZ ;  /* 0x0000000000067805 */ /* 0x000fc8000001ff00 */
[----:B------:R-:W-:-:S13]  /*0640*/  R2UR UR4, R0 ;  /* 0x00000000000472ca */ /* 0x000fda00000e0000 */
[----:B------:R-:W-:-:S06]  /*0650*/  ULEA UR4, UR4, UR5, 0x8 ;  /* 0x0000000504047291 */ /* 0x000fcc000f8e403f */
[----:B------:R-:W-:Y:S01]  /*0660*/  VIADD R101, R101, UR4 ;  /* 0x0000000465657c36 */ /* 0x000fe20008000000 */
[----:B------:R-:W-:Y:S06]  /*0670*/  @!P0 BRA `(.L_x_0) ;  /* 0x0000002c00508947 */ /* 0x000fec0003800000 */
[----:B------:R-:W-:Y:S01]  /*0680*/  IABS R9, R20 ;  /* 0x0000001400097213 */ /* 0x000fe20000000000 */
[----:B------:R-:W-:Y:S01]  /*0690*/  ULDC UR4, c[0x0][0x234] ;  /* 0x00008d0000047ab9 */ /* 0x000fe20000000800 */
[----:B------:R-:W-:Y:S01]  /*06a0*/  IABS R19, R21 ;  /* 0x0000001500137213 */ /* 0x000fe20000000000 */
[----:B------:R-:W-:Y:S01]  /*06b0*/  ULDC.64 UR6, c[0x0][0x210] ;  /* 0x0000840000067ab9 */ /* 0x000fe20000000a00 */
[----:B------:R-:W0:Y:S01]  /*06c0*/  I2F.RP R4, R9 ;  /* 0x0000000900047306 */ /* 0x000e220000209400 */
[----:B------:R-:W-:Y:S01]  /*06d0*/  IABS R6, R101 ;  /* 0x0000006500067213 */ /* 0x000fe20000000000 */
[----:B------:R-:W1:Y:S01]  /*06e0*/  LDC R141, c[0x0][0x238] ;  /* 0x00008e00ff8d7b82 */ /* 0x000e620000000800 */
[----:B------:R-:W-:Y:S01]  /*06f0*/  LEA.HI R14, R137, R100, RZ, 0x1b ;  /* 0x00000064890e7211 */ /* 0x000fe200078fd8ff */
[----:B------:R-:W-:Y:S01]  /*0700*/  USHF.R.U32.HI UR13, URZ, 0x4, UR12 ;  /* 0x000000043f0d7899 */ /* 0x000fe2000801160c */
[----:B------:R-:W-:Y:S01]  /*0710*/  ISETP.GE.AND P6, PT, R101, RZ, PT ;  /* 0x000000ff6500720c */ /* 0x000fe20003fc6270 */
[----:B------:R-:W-:Y:S01]  /*0720*/  ULDC UR8, c[0x0][0x230] ;  /* 0x00008c0000087ab9 */ /* 0x000fe20000000800 */
[----:B------:R-:W-:Y:S01]  /*0730*/  LOP3.LUT R102, R137, 0x40, RZ, 0xc0, !PT ;  /* 0x0000004089667812 */ /* 0x000fe200078ec0ff */
[----:B------:R-:W2:Y:S01]  /*0740*/  I2F.RP R0, R19 ;  /* 0x0000001300007306 */ /* 0x000ea20000209400 */
[----:B------:R-:W-:Y:S01]  /*0750*/  VIADD R8, R14, 0x3c ;  /* 0x0000003c0e087836 */ /* 0x000fe20000000000 */
[----:B------:R-:W-:Y:S01]  /*0760*/  USGXT.U32 UR13, UR13, 0xe ;  /* 0x0000000e0d0d789a */ /* 0x000fe20008000000 */
[----:B------:R-:W-:Y:S01]  /*0770*/  IMAD.U32 R104, RZ, RZ, UR8 ;  /* 0x00000008ff687e24 */ /* 0x000fe2000f8e00ff */
[----:B------:R-:W-:Y:S01]  /*0780*/  UMOV UR5, URZ ;  /* 0x0000003f00057c82 */ /* 0x000fe20008000000 */
[----:B------:R-:W-:-:S02]  /*0790*/  CS2R R56, SRZ ;  /* 0x0000000000387805 */ /* 0x000fc4000001ff00 */
[----:B------:R-:W-:Y:S01]  /*07a0*/  ISETP.GE.AND P5, PT, R8, RZ, PT ;  /* 0x000000ff0800720c */ /* 0x000fe20003fa6270 */
[----:B------:R-:W-:Y:S01]  /*07b0*/  UIADD3 UR8, UP0, UR13, 0x80, URZ ;  /* 0x000000800d087890 */ /* 0x000fe2000ff1e03f */
[----:B0-----:R-:W0:Y:S01]  /*07c0*/  MUFU.RCP R4, R4 ;  /* 0x0000000400047308 */ /* 0x001e220000001000 */
[----:B------:R-:W-:Y:S02]  /*07d0*/  CS2R R58, SRZ ;  /* 0x00000000003a7805 */ /* 0x000fe4000001ff00 */
[----:B------:R-:W-:Y:S01]  /*07e0*/  CS2R R60, SRZ ;  /* 0x00000000003c7805 */ /* 0x000fe2000001ff00 */
[----:B------:R-:W-:Y:S01]  /*07f0*/  UIADD3.X UR9, UR5, 0x40000040, URZ, UP0, !UPT ;  /* 0x4000004005097890 */ /* 0x000fe200087fe43f */
[----:B------:R-:W-:Y:S02]  /*0800*/  CS2R R62, SRZ ;  /* 0x00000000003e7805 */ /* 0x000fe4000001ff00 */
[----:B------:R-:W-:Y:S02]  /*0810*/  CS2R R64, SRZ ;  /* 0x0000000000407805 */ /* 0x000fe4000001ff00 */
[----:B------:R-:W-:-:S02]  /*0820*/  CS2R R66, SRZ ;  /* 0x0000000000427805 */ /* 0x000fc4000001ff00 */
[----:B------:R-:W-:Y:S01]  /*0830*/  CS2R R68, SRZ ;  /* 0x0000000000447805 */ /* 0x000fe2000001ff00 */
[----:B--2---:R-:W2:Y:S01]  /*0840*/  MUFU.RCP R0, R0 ;  /* 0x0000000000007308 */ /* 0x004ea20000001000 */
[----:B------:R-:W-:Y:S01]  /*0850*/  CS2R R70, SRZ ;  /* 0x0000000000467805 */ /* 0x000fe2000001ff00 */
[C---:B-1----:R-:W-:Y:S01]  /*0860*/  IMAD.SHL.U32 R109, R141.reuse, 0x20, RZ ;  /* 0x000000208d6d7824 */ /* 0x042fe200078e00ff */
[----:B------:R-:W-:Y:S01]  /*0870*/  CS2R R72, SRZ ;  /* 0x0000000000487805 */ /* 0x000fe2000001ff00 */
[C---:B------:R-:W-:Y:S01]  /*0880*/  IMAD R117, R141.reuse, 0x1f, RZ ;  /* 0x0000001f8d757824 */ /* 0x040fe200078e02ff */
[----:B------:R-:W-:Y:S01]  /*0890*/  CS2R R74, SRZ ;  /* 0x00000000004a7805 */ /* 0x000fe2000001ff00 */
[C---:B------:R-:W-:Y:S01]  /*08a0*/  IMAD R111, R141.reuse, 0x1e, RZ ;  /* 0x0000001e8d6f7824 */ /* 0x040fe200078e02ff */
[----:B------:R-:W-:Y:S01]  /*08b0*/  CS2R R76, SRZ ;  /* 0x00000000004c7805 */ /* 0x000fe2000001ff00 */
[C---:B------:R-:W-:Y:S01]  /*08c0*/  IMAD R113, R141.reuse, 0x1d, RZ ;  /* 0x0000001d8d717824 */ /* 0x040fe200078e02ff */
[----:B------:R-:W-:Y:S01]  /*08d0*/  CS2R R78, SRZ ;  /* 0x00000000004e7805 */ /* 0x000fe2000001ff00 */
[----:B0-----:R-:W-:Y:S01]  /*08e0*/  VIADD R5, R4, 0xffffffe ;  /* 0x0ffffffe04057836 */ /* 0x001fe20000000000 */
[----:B------:R-:W-:Y:S01]  /*08f0*/  CS2R R80, SRZ ;  /* 0x0000000000507805 */ /* 0x000fe2000001ff00 */
[C---:B------:R-:W-:Y:S01]  /*0900*/  IMAD R115, R141.reuse, 0x1c, RZ ;  /* 0x0000001c8d737824 */ /* 0x040fe200078e02ff */
[----:B------:R-:W-:Y:S01]  /*0910*/  CS2R R82, SRZ ;  /* 0x0000000000527805 */ /* 0x000fe2000001ff00 */
[----:B------:R0:W1:Y:S01]  /*0920*/  F2I.FTZ.U32.TRUNC.NTZ R3, R5 ;  /* 0x0000000500037305 */ /* 0x000062000021f000 */
[C---:B------:R-:W-:Y:S01]  /*0930*/  IMAD R125, R141.reuse, 0x1b, RZ ;  /* 0x0000001b8d7d7824 */ /* 0x040fe200078e02ff */
[----:B------:R-:W-:Y:S01]  /*0940*/  CS2R R84, SRZ ;  /* 0x0000000000547805 */ /* 0x000fe2000001ff00 */
[----:B--2---:R-:W-:Y:S01]  /*0950*/  VIADD R4, R0, 0xffffffe ;  /* 0x0ffffffe00047836 */ /* 0x004fe20000000000 */
[----:B------:R-:W-:Y:S01]  /*0960*/  CS2R R86, SRZ ;  /* 0x0000000000567805 */ /* 0x000fe2000001ff00 */
[C---:B------:R-:W-:Y:S01]  /*0970*/  IMAD R119, R141.reuse, 0x1a, RZ ;  /* 0x0000001a8d777824 */ /* 0x040fe200078e02ff */
[----:B------:R-:W-:Y:S01]  /*0980*/  CS2R R36, SRZ ;  /* 0x0000000000247805 */ /* 0x000fe2000001ff00 */
[----:B------:R-:W-:Y:S01]  /*0990*/  IMAD R121, R141, 0x19, RZ ;  /* 0x000000198d797824 */ /* 0x000fe200078e02ff */
[----:B------:R-:W-:-:S02]  /*09a0*/  CS2R R38, SRZ ;  /* 0x0000000000267805 */ /* 0x000fc4000001ff00 */
[----:B0-----:R-:W-:Y:S01]  /*09b0*/  SHF.R.U32.HI R5, RZ, 0x5, R137 ;  /* 0x00000005ff057819 */ /* 0x001fe20000011689 */
[C---:B------:R-:W-:Y:S01]  /*09c0*/  IMAD R123, R141.reuse, 0x18, RZ ;  /* 0x000000188d7b7824 */ /* 0x040fe200078e02ff */
[----:B------:R-:W-:Y:S01]  /*09d0*/  CS2R R40, SRZ ;  /* 0x0000000000287805 */ /* 0x000fe2000001ff00 */
[----:B------:R-:W-:Y:S01]  /*09e0*/  IMAD R131, R141, 0x17, RZ ;  /* 0x000000178d837824 */ /* 0x000fe200078e02ff */
[----:B------:R-:W-:Y:S01]  /*09f0*/  SGXT.U32 R5, R5, 0x2 ;  /* 0x000000020505781a */ /* 0x000fe20000000000 */
[C---:B------:R-:W-:Y:S01]  /*0a00*/  IMAD R127, R141.reuse, 0x16, RZ ;  /* 0x000000168d7f7824 */ /* 0x040fe200078e02ff */
[----:B------:R-:W-:Y:S01]  /*0a10*/  CS2R R42, SRZ ;  /* 0x00000000002a7805 */ /* 0x000fe2000001ff00 */
[--C-:B-1----:R-:W-:Y:S01]  /*0a20*/  IMAD.MOV R2, RZ, RZ, -R3.reuse ;  /* 0x000000ffff027224 */ /* 0x102fe200078e0a03 */
[----:B------:R-:W-:Y:S01]  /*0a30*/  LOP3.LUT R25, R100, R5, RZ, 0xfc, !PT ;  /* 0x0000000564197212 */ /* 0x000fe200078efcff */
[----:B------:R-:W-:Y:S01]  /*0a40*/  IMAD R129, R141, 0x15, RZ ;  /* 0x000000158d817824 */ /* 0x000fe200078e02ff */
[----:B------:R-:W-:Y:S01]  /*0a50*/  CS2R R44, SRZ ;  /* 0x00000000002c7805 */ /* 0x000fe2000001ff00 */
[----:B------:R-:W-:Y:S01]  /*0a60*/  IMAD R7, R2, R9, RZ ;  /* 0x0000000902077224 */ /* 0x000fe200078e02ff */
[C---:B------:R-:W-:Y:S01]  /*0a70*/  LOP3.LUT R10, R25.reuse, 0x38, RZ, 0xfc, !PT ;  /* 0x00000038190a7812 */ /* 0x040fe200078efcff */
[----:B------:R-:W-:Y:S01]  /*0a80*/  IMAD.MOV.U32 R2, RZ, RZ, RZ ;  /* 0x000000ffff027224 */ /* 0x000fe200078e00ff */
[----:B------:R-:W-:Y:S01]  /*0a90*/  LOP3.LUT R26, R25, 0x2c, RZ, 0xfc, !PT ;  /* 0x0000002c191a7812 */ /* 0x000fe200078efcff */
[----:B------:R-:W-:Y:S01]  /*0aa0*/  IMAD R105, R141, 0x14, RZ ;  /* 0x000000148d697824 */ /* 0x000fe200078e02ff */
[----:B------:R-:W-:Y:S01]  /*0ab0*/  ISETP.GE.AND P1, PT, R10, RZ, PT ;  /* 0x000000ff0a00720c */ /* 0x000fe20003f26270 */
[----:B------:R-:W-:Y:S01]  /*0ac0*/  IMAD.HI.U32 R2, R3, R7, R2 ;  /* 0x0000000703027227 */ /* 0x000fe200078e0002 */
[----:B------:R-:W-:Y:S01]  /*0ad0*/  IABS R7, R10 ;  /* 0x0000000a00077213 */ /* 0x000fe20000000000 */
[----:B------:R-:W0:Y:S01]  /*0ae0*/  F2I.FTZ.U32.TRUNC.NTZ R3, R4 ;  /* 0x0000000400037305 */ /* 0x000e22000021f000 */
[----:B------:R-:W-:Y:S01]  /*0af0*/  IABS R11, R26 ;  /* 0x0000001a000b7213 */ /* 0x000fe20000000000 */
[----:B------:R-:W-:Y:S01]  /*0b00*/  IMAD R133, R141, 0x13, RZ ;  /* 0x000000138d857824 */ /* 0x000fe200078e02ff */
[C---:B------:R-:W-:Y:S01]  /*0b10*/  LOP3.LUT R27, R25.reuse, 0x28, RZ, 0xfc, !PT ;  /* 0x00000028191b7812 */ /* 0x040fe200078efcff */
[----:B------:R-:W-:Y:S01]  /*0b20*/  IMAD.HI.U32 R2, R2, R6, RZ ;  /* 0x0000000602027227 */ /* 0x000fe200078e00ff */
[----:B------:R-:W-:-:S02]  /*0b30*/  LOP3.LUT R28, R25, 0x24, RZ, 0xfc, !PT ;  /* 0x00000024191c7812 */ /* 0x000fc400078efcff */
[----:B------:R-:W-:Y:S02]  /*0b40*/  CS2R R46, SRZ ;  /* 0x00000000002e7805 */ /* 0x000fe4000001ff00 */
[----:B------:R-:W-:Y:S01]  /*0b50*/  IABS R13, R27 ;  /* 0x0000001b000d7213 */ /* 0x000fe20000000000 */
[----:B------:R-:W-:Y:S01]  /*0b60*/  IMAD.MOV R2, RZ, RZ, -R2 ;  /* 0x000000ffff027224 */ /* 0x000fe200078e0a02 */
[----:B------:R-:W-:Y:S01]  /*0b70*/  LOP3.LUT R29, R25, 0x20, RZ, 0xfc, !PT ;  /* 0x00000020191d7812 */ /* 0x000fe200078efcff */
[----:B------:R-:W-:Y:S01]  /*0b80*/  IMAD R173, R141, 0x12, RZ ;  /* 0x000000128dad7824 */ /* 0x000fe200078e02ff */
[----:B------:R-:W-:Y:S01]  /*0b90*/  LOP3.LUT R30, R25, 0x18, RZ, 0xfc, !PT ;  /* 0x00000018191e7812 */ /* 0x000fe200078efcff */
[----:B------:R-:W-:Y:S01]  /*0ba0*/  IMAD R6, R9, R2, R6 ;  /* 0x0000000209067224 */ /* 0x000fe200078e0206 */
[----:B------:R-:W-:Y:S01]  /*0bb0*/  LOP3.LUT R31, R25, 0x14, RZ, 0xfc, !PT ;  /* 0x00000014191f7812 */ /* 0x000fe200078efcff */
[----:B------:R-:W-:Y:S01]  /*0bc0*/  IMAD.MOV.U32 R2, RZ, RZ, RZ ;  /* 0x000000ffff027224 */ /* 0x000fe200078e00ff */
[----:B------:R-:W-:Y:S01]  /*0bd0*/  IABS R15, R30 ;  /* 0x0000001e000f7213 */ /* 0x000fe20000000000 */
[--C-:B0-----:R-:W-:Y:S01]  /*0be0*/  IMAD.MOV R0, RZ, RZ, -R3.reuse ;  /* 0x000000ffff007224 */ /* 0x101fe200078e0a03 */
[----:B------:R-:W-:Y:S01]  /*0bf0*/  ISETP.GT.U32.AND P0, PT, R9, R6, PT ;  /* 0x000000060900720c */ /* 0x000fe20003f04070 */
[----:B------:R-:W-:Y:S01]  /*0c00*/  IMAD R171, R141, 0x11, RZ ;  /* 0x000000118dab7824 */ /* 0x000fe200078e02ff */
[----:B------:R-:W-:Y:S01]  /*0c10*/  LOP3.LUT R32, R25, 0x10, RZ, 0xfc, !PT ;  /* 0x0000001019207812 */ /* 0x000fe200078efcff */
[----:B------:R-:W-:Y:S01]  /*0c20*/  IMAD R5, R0, R19, RZ ;  /* 0x0000001300057224 */ /* 0x000fe200078e02ff */
[----:B------:R-:W-:Y:S01]  /*0c30*/  IABS R0, R8 ;  /* 0x0000000800007213 */ /* 0x000fe20000000000 */
[----:B------:R-:W-:Y:S01]  /*0c40*/  IMAD.SHL.U32 R169, R141, 0x10, RZ ;  /* 0x000000108da97824 */ /* 0x000fe200078e00ff */
[----:B------:R-:W-:Y:S01]  /*0c50*/  LOP3.LUT R33, R25, 0xc, RZ, 0xfc, !PT ;  /* 0x0000000c19217812 */ /* 0x000fe200078efcff */
[----:B------:R-:W-:Y:S01]  /*0c60*/  IMAD.HI.U32 R2, R3, R5, R2 ;  /* 0x0000000503027227 */ /* 0x000fe200078e0002 */
[----:B------:R-:W-:-:S02]  /*0c70*/  SHF.R.S32.HI R3, RZ, 0x1f, R106 ;  /* 0x0000001fff037819 */ /* 0x000fc4000001146a */
[----:B------:R-:W-:Y:S02]  /*0c80*/  CS2R R48, SRZ ;  /* 0x0000000000307805 */ /* 0x000fe4000001ff00 */
[----:B------:R-:W-:Y:S01]  /*0c90*/  IABS R16, R32 ;  /* 0x0000002000107213 */ /* 0x000fe20000000000 */
[----:B------:R-:W-:Y:S01]  /*0ca0*/  IMAD.MOV.U32 R5, RZ, RZ, R0 ;  /* 0x000000ffff057224 */ /* 0x000fe200078e0000 */
[----:B------:R-:W-:Y:S01]  /*0cb0*/  LEA.HI R106, R3, R106, RZ, 0x5 ;  /* 0x0000006a036a7211 */ /* 0x000fe200078f28ff */
[----:B------:R-:W-:Y:S01]  /*0cc0*/  @!P0 IMAD.IADD R6, R6, 0x1, -R9 ;  /* 0x0000000106068824 */ /* 0x000fe200078e0a09 */
[----:B------:R-:W-:Y:S01]  /*0cd0*/  LOP3.LUT R34, R25, 0x8, RZ, 0xfc, !PT ;  /* 0x0000000819227812 */ /* 0x000fe200078efcff */
[----:B------:R-:W-:Y:S01]  /*0ce0*/  IMAD.HI.U32 R4, R2, R7, RZ ;  /* 0x0000000702047227 */ /* 0x000fe200078e00ff */
[----:B------:R-:W-:Y:S02]  /*0cf0*/  IABS R17, R33 ;  /* 0x0000002100117213 */ /* 0x000fe40000000000 */
[----:B------:R-:W-:-:S02]  /*0d00*/  CS2R R50, SRZ ;  /* 0x0000000000327805 */ /* 0x000fc4000001ff00 */
[----:B------:R-:W-:Y:S01]  /*0d10*/  ISETP.GT.U32.AND P0, PT, R9, R6, PT ;  /* 0x000000060900720c */ /* 0x000fe20003f04070 */
[----:B------:R-:W-:Y:S01]  /*0d20*/  IMAD.HI.U32 R0, R2, R5, RZ ;  /* 0x0000000502007227 */ /* 0x000fe200078e00ff */
[----:B------:R-:W-:Y:S02]  /*0d30*/  IABS R22, R34 ;  /* 0x0000002200167213 */ /* 0x000fe40000000000 */
[----:B------:R-:W-:Y:S02]  /*0d40*/  CS2R R52, SRZ ;  /* 0x0000000000347805 */ /* 0x000fe4000001ff00 */
[----:B------:R-:W-:Y:S01]  /*0d50*/  IABS R24, R25 ;  /* 0x0000001900187213 */ /* 0x000fe20000000000 */
[----:B------:R-:W-:Y:S01]  /*0d60*/  IMAD.MOV R4, RZ, RZ, -R4 ;  /* 0x000000ffff047224 */ /* 0x000fe200078e0a04 */
[----:B------:R-:W-:Y:S01]  /*0d70*/  LOP3.LUT R35, R25, 0x4, RZ, 0xfc, !PT ;  /* 0x0000000419237812 */ /* 0x000fe200078efcff */
[----:B------:R-:W-:Y:S01]  /*0d80*/  IMAD.MOV R0, RZ, RZ, -R0 ;  /* 0x000000ffff007224 */ /* 0x000fe200078e0a00 */
[----:B------:R-:W-:Y:S01]  /*0d90*/  CS2R R54, SRZ ;  /* 0x0000000000367805 */ /* 0x000fe2000001ff00 */
[----:B------:R-:W-:Y:S01]  /*0da0*/  IMAD R3, R19, R4, R7 ;  /* 0x0000000413037224 */ /* 0x000fe200078e0207 */
[----:B------:R-:W-:Y:S01]  /*0db0*/  LOP3.LUT R4, R25, 0x34, RZ, 0xfc, !PT ;  /* 0x0000003419047812 */ /* 0x000fe200078efcff */
[----:B------:R-:W-:Y:S01]  /*0dc0*/  IMAD R0, R19, R0, R5 ;  /* 0x0000000013007224 */ /* 0x000fe200078e0205 */
[----:B------:R-:W-:Y:S01]  /*0dd0*/  LOP3.LUT R5, R25, 0x30, RZ, 0xfc, !PT ;  /* 0x0000003019057812 */ /* 0x000fe200078efcff */
[----:B------:R-:W-:Y:S01]  /*0de0*/  @!P0 IMAD.IADD R6, R6, 0x1, -R9 ;  /* 0x0000000106068824 */ /* 0x000fe200078e0a09 */
[----:B------:R-:W-:Y:S01]  /*0df0*/  IABS R7, R4 ;  /* 0x0000000400077213 */ /* 0x000fe20000000000 */
[----:B------:R-:W-:Y:S01]  /*0e00*/  IMAD R167, R141, 0xf, RZ ;  /* 0x0000000f8da77824 */ /* 0x000fe200078e02ff */
[----:B------:R-:W-:Y:S01]  /*0e10*/  ISETP.GT.U32.AND P4, PT, R19, R3, PT ;  /* 0x000000031300720c */ /* 0x000fe20003f84070 */
[----:B------:R-:W-:Y:S01]  /*0e20*/  IMAD.MOV.U32 R18, RZ, RZ, R6 ;  /* 0x000000ffff127224 */ /* 0x000fe200078e0006 */
[----:B------:R-:W-:Y:S01]  /*0e30*/  IABS R9, R5 ;  /* 0x0000000500097213 */ /* 0x000fe20000000000 */
[----:B------:R-:W-:Y:S01]  /*0e40*/  IMAD.HI.U32 R6, R2, R11, RZ ;  /* 0x0000000b02067227 */ /* 0x000fe200078e00ff */
[----:B------:R-:W-:Y:S01]  /*0e50*/  ISETP.GE.AND P2, PT, R4, RZ, PT ;  /* 0x000000ff0400720c */ /* 0x000fe20003f46270 */
[----:B------:R-:W-:Y:S01]  /*0e60*/  UMOV UR10, 0xfffffffe ;  /* 0xfffffffe000a7882 */ /* 0x000fe20000000000 */
[----:B------:R-:W-:Y:S01]  /*0e70*/  ISETP.GE.AND P3, PT, R5, RZ, PT ;  /* 0x000000ff0500720c */ /* 0x000fe20003f66270 */
[----:B------:R-:W-:Y:S01]  /*0e80*/  @!P6 IMAD.MOV R18, RZ, RZ, -R18 ;  /* 0x000000ffff12e224 */ /* 0x000fe200078e0a12 */
[----:B------:R-:W-:Y:S01]  /*0e90*/  ISETP.NE.AND P6, PT, R20, RZ, PT ;  /* 0x000000ff1400720c */ /* 0x000fe20003fc5270 */
[C---:B------:R-:W-:Y:S01]  /*0ea0*/  IMAD.HI.U32 R4, R2.reuse, R7, RZ ;  /* 0x0000000702047227 */ /* 0x040fe200078e00ff */
[----:B------:R-:W-:Y:S01]  /*0eb0*/  ISETP.GT.U32.AND P0, PT, R19, R0, PT ;  /* 0x000000001300720c */ /* 0x000fe20003f04070 */
[----:B------:R-:W-:Y:S01]  /*0ec0*/  UMOV UR11, 0x7fffffdf ;  /* 0x7fffffdf000b7882 */ /* 0x000fe20000000000 */
[----:B------:R-:W-:Y:S01]  /*0ed0*/  SHF.R.S32.HI R106, RZ, 0x5, R106 ;  /* 0x00000005ff6a7819 */ /* 0x000fe2000001146a */
[----:B------:R-:W-:Y:S01]  /*0ee0*/  IMAD.HI.U32 R5, R2, R9, RZ ;  /* 0x0000000902057227 */ /* 0x000fe200078e00ff */
[----:B------:R-:W-:-:S02]  /*0ef0*/  UIADD3.64 UR16, UR8, 0x80, URZ ;  /* 0x0000008008107897 */ /* 0x000fc4000fffe03f */
[----:B------:R-:W-:Y:S01]  /*0f00*/  UIADD3.64 UR20, UR8, 0x100, URZ ;  /* 0x0000010008147897 */ /* 0x000fe2000fffe03f */
[----:B------:R-:W-:Y:S02]  /*0f10*/  IMAD.MOV R8, RZ, RZ, -R4 ;  /* 0x000000ffff087224 */ /* 0x000fe400078e0a04 */
[----:B------:R-:W-:Y:S02]  /*0f20*/  IMAD.MOV R10, RZ, RZ, -R5 ;  /* 0x000000ffff0a7224 */ /* 0x000fe400078e0a05 */
[----:B------:R-:W-:Y:S01]  /*0f30*/  IMAD R5, R19, R8, R7 ;  /* 0x0000000813057224 */ /* 0x000fe200078e0207 */
[----:B------:R-:W-:Y:S01]  /*0f40*/  @!P6 LOP3.LUT R18, RZ, R20, RZ, 0x33, !PT ;  /* 0x00000014ff12e212 */ /* 0x000fe200078e33ff */
[--C-:B------:R-:W-:Y:S02]  /*0f50*/  @!P4 IMAD.IADD R3, R3, 0x1, -R19.reuse ;  /* 0x000000010303c824 */ /* 0x100fe400078e0a13 */
[----:B------:R-:W-:Y:S01]  /*0f60*/  @!P0 IMAD.IADD R0, R0, 0x1, -R19 ;  /* 0x0000000100008824 */ /* 0x000fe200078e0a13 */
[C---:B------:R-:W-:Y:S01]  /*0f70*/  ISETP.GT.U32.AND P6, PT, R19.reuse, R5, PT ;  /* 0x000000051300720c */ /* 0x040fe20003fc4070 */
[----:B------:R-:W-:Y:S01]  /*0f80*/  IMAD.MOV R12, RZ, RZ, -R6 ;  /* 0x000000ffff0c7224 */ /* 0x000fe200078e0a06 */
[C---:B------:R-:W-:Y:S01]  /*0f90*/  ISETP.GT.U32.AND P4, PT, R19.reuse, R3, PT ;  /* 0x000000031300720c */ /* 0x040fe20003f84070 */
[----:B------:R-:W-:Y:S01]  /*0fa0*/  IMAD.HI.U32 R4, R2, R13, RZ ;  /* 0x0000000d02047227 */ /* 0x000fe200078e00ff */
[----:B------:R-:W-:-:S03]  /*0fb0*/  ISETP.GT.U32.AND P0, PT, R19, R0, PT ;  /* 0x000000001300720c */ /* 0x000fc60003f04070 */
[C---:B------:R-:W-:Y:S01]  /*0fc0*/  IMAD R6, R19.reuse, R10, R9 ;  /* 0x0000000a13067224 */ /* 0x040fe200078e0209 */
[----:B------:R-:W-:Y:S01]  /*0fd0*/  IABS R10, R28 ;  /* 0x0000001c000a7213 */ /* 0x000fe20000000000 */
[----:B------:R-:W-:Y:S02]  /*0fe0*/  IMAD.MOV R4, RZ, RZ, -R4 ;  /* 0x000000ffff047224 */ /* 0x000fe400078e0a04 */
[----:B------:R-:W-:Y:S01]  /*0ff0*/  IMAD R7, R19, R12, R11 ;  /* 0x0000000c13077224 */ /* 0x000fe200078e020b */
[----:B------:R-:W-:Y:S01]  /*1000*/  IABS R12, R29 ;  /* 0x0000001d000c7213 */ /* 0x000fe20000000000 */
[--C-:B------:R-:W-:Y:S02]  /*1010*/  @!P6 IMAD.IADD R5, R5, 0x1, -R19.reuse ;  /* 0x000000010505e824 */ /* 0x100fe400078e0a13 */
[----:B------:R-:W-:Y:S01]  /*1020*/  @!P4 IMAD.IADD R3, R3, 0x1, -R19 ;  /* 0x000000010303c824 */ /* 0x000fe200078e0a13 */
[C---:B------:R-:W-:Y:S01]  /*1030*/  ISETP.GT.U32.AND P4, PT, R19.reuse, R6, PT ;  /* 0x000000061300720c */ /* 0x040fe20003f84070 */
[C---:B------:R-:W-:Y:S01]  /*1040*/  IMAD R8, R19.reuse, R4, R13 ;  /* 0x0000000413087224 */ /* 0x040fe200078e020d */
[----:B------:R-:W-:Y:S01]  /*1050*/  ISETP.GT.U32.AND P6, PT, R19, R5, PT ;  /* 0x000000051300720c */ /* 0x000fe20003fc4070 */
[----:B------:R-:W-:-:S02]  /*1060*/  VIADD R4, R14, 0x1c ;  /* 0x0000001c0e047836 */ /* 0x000fc40000000000 */
[----:B------:R-:W-:Y:S02]  /*1070*/  @!P0 IMAD.IADD R0, R0, 0x1, -R19 ;  /* 0x0000000100008824 */ /* 0x000fe400078e0a13 */
[----:B------:R-:W-:Y:S01]  /*1080*/  IMAD.HI.U32 R9, R2, R12, RZ ;  /* 0x0000000c02097227 */ /* 0x000fe200078e00ff */
[----:B------:R-:W-:Y:S02]  /*1090*/  ISETP.GE.AND P0, PT, R4, RZ, PT ;  /* 0x000000ff0400720c */ /* 0x000fe40003f06270 */
[----:B------:R-:W-:Y:S01]  /*10a0*/  IABS R14, R4 ;  /* 0x00000004000e7213 */ /* 0x000fe20000000000 */
[----:B------:R-:W-:-:S04]  /*10b0*/  IMAD.HI.U32 R4, R2, R10, RZ ;  /* 0x0000000a02047227 */ /* 0x000fc800078e00ff */
[----:B------:R-:W-:Y:S02]  /*10c0*/  @!P4 IMAD.IADD R6, R6, 0x1, -R19 ;  /* 0x000000010606c824 */ /* 0x000fe400078e0a13 */
[----:B------:R-:W-:Y:S02]  /*10d0*/  IMAD.MOV R11, RZ, RZ, -R4 ;  /* 0x000000ffff0b7224 */ /* 0x000fe400078e0a04 */
[----:B------:R-:W-:Y:S01]  /*10e0*/  IMAD.HI.U32 R4, R2, R14, RZ ;  /* 0x0000000e02047227 */ /* 0x000fe200078e00ff */
[----:B------:R-:W-:-:S03]  /*10f0*/  ISETP.GT.U32.AND P4, PT, R19, R6, PT ;  /* 0x000000061300720c */ /* 0x000fc60003f84070 */
[----:B------:R-:W-:Y:S02]  /*1100*/  IMAD.MOV R13, RZ, RZ, -R9 ;  /* 0x000000ffff0d7224 */ /* 0x000fe400078e0a09 */
[----:B------:R-:W-:Y:S01]  /*1110*/  @!P6 IMAD.IADD R5, R5, 0x1, -R19 ;  /* 0x000000010505e824 */ /* 0x000fe200078e0a13 */
[C---:B------:R-:W-:Y:S01]  /*1120*/  ISETP.GT.U32.AND P6, PT, R19.reuse, R7, PT ;  /* 0x000000071300720c */ /* 0x040fe20003fc4070 */
[----:B------:R-:W-:Y:S02]  /*1130*/  IMAD R9, R19, R11, R10 ;  /* 0x0000000b13097224 */ /* 0x000fe400078e020a */
[----:B------:R-:W-:Y:S02]  /*1140*/  IMAD.MOV R11, RZ, RZ, -R4 ;  /* 0x000000ffff0b7224 */ /* 0x000fe400078e0a04 */
[----:B------:R-:W-:-:S04]  /*1150*/  IMAD.HI.U32 R4, R2, R15, RZ ;  /* 0x0000000f02047227 */ /* 0x000fc800078e00ff */
[C---:B------:R-:W-:Y:S01]  /*1160*/  IMAD R10, R19.reuse, R13, R12 ;  /* 0x0000000d130a7224 */ /* 0x040fe200078e020c */
[----:B------:R-:W-:Y:S01]  /*1170*/  IABS R13, R31 ;  /* 0x0000001f000d7213 */ /* 0x000fe20000000000 */
[----:B------:R-:W-:Y:S02]  /*1180*/  IMAD.MOV R4, RZ, RZ, -R4 ;  /* 0x000000ffff047224 */ /* 0x000fe400078e0a04 */
[----:B------:R-:W-:Y:S01]  /*1190*/  @!P4 IMAD.IADD R6, R6, 0x1, -R19 ;  /* 0x000000010606c824 */ /* 0x000fe200078e0a13 */
[C---:B------:R-:W-:Y:S01]  /*11a0*/  ISETP.GT.U32.AND P4, PT, R19.reuse, R8, PT ;  /* 0x000000081300720c */ /* 0x040fe20003f84070 */
[----:B------:R-:W-:Y:S02]  /*11b0*/  IMAD R12, R19, R4, R15 ;  /* 0x00000004130c7224 */ /* 0x000fe400078e020f */
[----:B------:R-:W-:-:S04]  /*11c0*/  IMAD.HI.U32 R4, R2, R13, RZ ;  /* 0x0000000d02047227 */ /* 0x000fc800078e00ff */
[----:B------:R-:W-:Y:S01]  /*11d0*/  @!P6 IMAD.IADD R7, R7, 0x1, -R19 ;  /* 0x000000010707e824 */ /* 0x000fe200078e0a13 */
[C---:B------:R-:W-:Y:S01]  /*11e0*/  ISETP.GT.U32.AND P6, PT, R19.reuse, R9, PT ;  /* 0x000000091300720c */ /* 0x040fe20003fc4070 */
[----:B------:R-:W-:Y:S02]  /*11f0*/  IMAD.MOV R4, RZ, RZ, -R4 ;  /* 0x000000ffff047224 */ /* 0x000fe400078e0a04 */
[C---:B------:R-:W-:Y:S02]  /*1200*/  IMAD R11, R19.reuse, R11, R14 ;  /* 0x0000000b130b7224 */ /* 0x040fe400078e020e */
[----:B------:R-:W-:Y:S02]  /*1210*/  IMAD R13, R19, R4, R13 ;  /* 0x00000004130d7224 */ /* 0x000fe400078e020d */
[----:B------:R-:W-:-:S04]  /*1220*/  IMAD.HI.U32 R4, R2, R16, RZ ;  /* 0x0000001002047227 */ /* 0x000fc800078e00ff */
[----:B------:R-:W-:-:S04]  /*1230*/  IMAD.HI.U32 R14, R2, R17, RZ ;  /* 0x00000011020e7227 */ /* 0x000fc800078e00ff */
[----:B------:R-:W-:Y:S02]  /*1240*/  IMAD.MOV R4, RZ, RZ, -R4 ;  /* 0x000000ffff047224 */ /* 0x000fe400078e0a04 */
[----:B------:R-:W-:-:S04]  /*1250*/  IMAD.HI.U32 R15, R2, R22, RZ ;  /* 0x00000016020f7227 */ /* 0x000fc800078e00ff */
[--C-:B------:R-:W-:Y:S01]  /*1260*/  @!P4 IMAD.IADD R8, R8, 0x1, -R19.reuse ;  /* 0x000000010808c824 */ /* 0x100fe200078e0a13 */
[----:B------:R-:W-:Y:S01]  /*1270*/  ISETP.GT.U32.AND P4, PT, R19, R10, PT ;  /* 0x0000000a1300720c */ /* 0x000fe20003f84070 */
[----:B------:R-:W-:Y:S02]  /*1280*/  IMAD.MOV R20, RZ, RZ, -R14 ;  /* 0x000000ffff147224 */ /* 0x000fe400078e0a0e */
[----:B------:R-:W-:Y:S01]  /*1290*/  @!P6 IMAD.IADD R9, R9, 0x1, -R19 ;  /* 0x000000010909e824 */ /* 0x000fe200078e0a13 */
[C---:B------:R-:W-:Y:S01]  /*12a0*/  ISETP.GT.U32.AND P6, PT, R19.reuse, R11, PT ;  /* 0x0000000b1300720c */ /* 0x040fe20003fc4070 */
[----:B------:R-:W-:Y:S02]  /*12b0*/  IMAD R14, R19, R4, R16 ;  /* 0x00000004130e7224 */ /* 0x000fe400078e0210 */
[----:B------:R-:W-:-:S04]  /*12c0*/  IMAD.HI.U32 R4, R2, R24, RZ ;  /* 0x0000001802047227 */ /* 0x000fc800078e00ff */
[----:B------:R-:W-:Y:S02]  /*12d0*/  IMAD.MOV R23, RZ, RZ, -R15 ;  /* 0x000000ffff177224 */ /* 0x000fe400078e0a0f */
[C---:B------:R-:W-:Y:S01]  /*12e0*/  IMAD R15, R19.reuse, R20, R17 ;  /* 0x00000014130f7224 */ /* 0x040fe200078e0211 */
[----:B------:R-:W-:Y:S01]  /*12f0*/  IABS R20, R35 ;  /* 0x0000002300147213 */ /* 0x000fe20000000000 */
[----:B------:R-:W-:Y:S02]  /*1300*/  IMAD.MOV R17, RZ, RZ, -R4 ;  /* 0x000000ffff117224 */ /* 0x000fe400078e0a04 */
[----:B------:R-:W-:Y:S02]  /*1310*/  IMAD.MOV.U32 R4, RZ, RZ, R3 ;  /* 0x000000ffff047224 */ /* 0x000fe400078e0003 */
[--C-:B------:R-:W-:Y:S01]  /*1320*/  @!P4 IMAD.IADD R10, R10, 0x1, -R19.reuse ;  /* 0x000000010a0ac824 */ /* 0x100fe200078e0a13 */
[C---:B------:R-:W-:Y:S01]  /*1330*/  ISETP.GT.U32.AND P4, PT, R19.reuse, R12, PT ;  /* 0x0000000c1300720c */ /* 0x040fe20003f84070 */
[----:B------:R-:W-:Y:S01]  /*1340*/  @!P1 IMAD.MOV R4, RZ, RZ, -R4 ;  /* 0x000000ffff049224 */ /* 0x000fe200078e0a04 */
[----:B------:R-:W-:Y:S01]  /*1350*/  ISETP.GT.U32.AND P1, PT, R19, R9, PT ;  /* 0x000000091300720c */ /* 0x000fe20003f24070 */
[----:B------:R-:W-:Y:S01]  /*1360*/  @!P6 IMAD.IADD R11, R11, 0x1, -R19 ;  /* 0x000000010b0be824 */ /* 0x000fe200078e0a13 */
[C---:B------:R-:W-:Y:S01]  /*1370*/  ISETP.GT.U32.AND P6, PT, R19.reuse, R8, PT ;  /* 0x000000081300720c */ /* 0x040fe20003fc4070 */
[----:B------:R-:W-:Y:S01]  /*1380*/  @!P2 IMAD.MOV R5, RZ, RZ, -R5 ;  /* 0x000000ffff05a224 */ /* 0x000fe200078e0a05 */
[C---:B------:R-:W-:Y:S01]  /*1390*/  ISETP.GT.U32.AND P2, PT, R19.reuse, R10, PT ;  /* 0x0000000a1300720c */ /* 0x040fe20003f44070 */
[----:B------:R-:W-:Y:S01]  /*13a0*/  @!P5 IMAD.MOV R0, RZ, RZ, -R0 ;  /* 0x000000ffff00d224 */ /* 0x000fe200078e0a00 */
[C---:B------:R-:W-:Y:S01]  /*13b0*/  ISETP.GT.U32.AND P5, PT, R19.reuse, R7, PT ;  /* 0x000000071300720c */ /* 0x040fe20003fa4070 */
[----:B------:R-:W-:-:S02]  /*13c0*/  IMAD R17, R19, R17, R24 ;  /* 0x0000001113117224 */ /* 0x000fc400078e0218 */
[----:B------:R-:W-:-:S04]  /*13d0*/  IMAD.HI.U32 R2, R2, R20, RZ ;  /* 0x0000001402027227 */ /* 0x000fc800078e00ff */
[--C-:B------:R-:W-:Y:S01]  /*13e0*/  @!P1 IMAD.IADD R9, R9, 0x1, -R19.reuse ;  /* 0x0000000109099824 */ /* 0x100fe200078e0a13 */
[C---:B------:R-:W-:Y:S01]  /*13f0*/  ISETP.GT.U32.AND P1, PT, R19.reuse, R15, PT ;  /* 0x0000000f1300720c */ /* 0x040fe20003f24070 */
[--C-:B------:R-:W-:Y:S01]  /*1400*/  @!P6 IMAD.IADD R8, R8, 0x1, -R19.reuse ;  /* 0x000000010808e824 */ /* 0x100fe200078e0a13 */
[C---:B------:R-:W-:Y:S01]  /*1410*/  ISETP.GT.U32.AND P6, PT, R19.reuse, R14, PT ;  /* 0x0000000e1300720c */ /* 0x040fe20003fc4070 */
[--C-:B------:R-:W-:Y:S02]  /*1420*/  @!P4 IMAD.IADD R12, R12, 0x1, -R19.reuse ;  /* 0x000000010c0cc824 */ /* 0x100fe400078e0a13 */
[--C-:B------:R-:W-:Y:S01]  /*1430*/  @!P2 IMAD.IADD R10, R10, 0x1, -R19.reuse ;  /* 0x000000010a0aa824 */ /* 0x100fe200078e0a13 */
[C---:B------:R-:W-:Y:S01]  /*1440*/  ISETP.GT.U32.AND P2, PT, R19.reuse, R17, PT ;  /* 0x000000111300720c */ /* 0x040fe20003f44070 */
[----:B------:R-:W-:Y:S01]  /*1450*/  IMAD.MOV R2, RZ, RZ, -R2 ;  /* 0x000000ffff027224 */ /* 0x000fe200078e0a02 */
[C---:B------:R-:W-:Y:S01]  /*1460*/  ISETP.GT.U32.AND P4, PT, R19.reuse, R12, PT ;  /* 0x0000000c1300720c */ /* 0x040fe20003f84070 */
[----:B------:R-:W-:Y:S01]  /*1470*/  @!P3 IMAD.MOV R6, RZ, RZ, -R6 ;  /* 0x000000ffff06b224 */ /* 0x000fe200078e0a06 */
[----:B------:R-:W-:Y:S01]  /*1480*/  ISETP.GT.U32.AND P3, PT, R19, R11, PT ;  /* 0x0000000b1300720c */ /* 0x000fe20003f64070 */
[----:B------:R-:W-:Y:S01]  /*1490*/  @!P5 IMAD.IADD R7, R7, 0x1, -R19 ;  /* 0x000000010707d824 */ /* 0x000fe200078e0a13 */
[C---:B------:R-:W-:Y:S01]  /*14a0*/  ISETP.GT.U32.AND P5, PT, R19.reuse, R13, PT ;  /* 0x0000000d1300720c */ /* 0x040fe20003fa4070 */
[----:B------:R-:W-:Y:S01]  /*14b0*/  IMAD R2, R19, R2, R20 ;  /* 0x0000000213027224 */ /* 0x000fe200078e0214 */
[----:B------:R-:W-:Y:S01]  /*14c0*/  SHF.R.S32.HI R20, RZ, 0x6, R137 ;  /* 0x00000006ff147819 */ /* 0x000fe20000011489 */
[--C-:B------:R-:W-:Y:S01]  /*14d0*/  @!P1 IMAD.IADD R15, R15, 0x1, -R19.reuse ;  /* 0x000000010f0f9824 */ /* 0x100fe200078e0a13 */
[----:B------:R-:W-:Y:S01]  /*14e0*/  ISETP.GE.AND P1, PT, R28, RZ, PT ;  /* 0x000000ff1c00720c */ /* 0x000fe20003f26270 */
[--C-:B------:R-:W-:Y:S01]  /*14f0*/  @!P6 IMAD.IADD R14, R14, 0x1, -R19.reuse ;  /* 0x000000010e0ee824 */ /* 0x100fe200078e0a13 */
[C---:B------:R-:W-:Y:S01]  /*1500*/  ISETP.GT.U32.AND P6, PT, R19.reuse, R2, PT ;  /* 0x000000021300720c */ /* 0x040fe20003fc4070 */
[----:B------:R-:W-:Y:S01]  /*1510*/  IMAD R16, R19, R23, R22 ;  /* 0x0000001713107224 */ /* 0x000fe200078e0216 */
[----:B------:R-:W-:Y:S01]  /*1520*/  SGXT R20, R20, 0x1 ;  /* 0x000000011414781a */ /* 0x000fe20000000200 */
[--C-:B------:R-:W-:Y:S01]  /*1530*/  @!P2 IMAD.IADD R17, R17, 0x1, -R19.reuse ;  /* 0x000000011111a824 */ /* 0x100fe200078e0a13 */
[----:B------:R-:W-:Y:S01]  /*1540*/  ISETP.GE.AND P2, PT, R29, RZ, PT ;  /* 0x000000ff1d00720c */ /* 0x000fe20003f46270 */
[--C-:B------:R-:W-:Y:S01]  /*1550*/  @!P4 IMAD.IADD R12, R12, 0x1, -R19.reuse ;  /* 0x000000010c0cc824 */ /* 0x100fe200078e0a13 */
[----:B------:R-:W-:Y:S01]  /*1560*/  ISETP.GT.U32.AND P4, PT, R19, R16, PT ;  /* 0x000000101300720c */ /* 0x000fe20003f84070 */
[--C-:B------:R-:W-:Y:S01]  /*1570*/  @!P3 IMAD.IADD R11, R11, 0x1, -R19.reuse ;  /* 0x000000010b0bb824 */ /* 0x100fe200078e0a13 */
[----:B------:R-:W-:Y:S01]  /*1580*/  ISETP.GE.AND P3, PT, R26, RZ, PT ;  /* 0x000000ff1a00720c */ /* 0x000fe20003f66270 */
[----:B------:R-:W-:Y:S01]  /*1590*/  @!P5 IMAD.IADD R13, R13, 0x1, -R19 ;  /* 0x000000010d0dd824 */ /* 0x000fe200078e0a13 */
[----:B------:R-:W-:Y:S01]  /*15a0*/  ISETP.GE.AND P5, PT, R27, RZ, PT ;  /* 0x000000ff1b00720c */ /* 0x000fe20003fa6270 */
[----:B------:R-:W-:Y:S01]  /*15b0*/  @!P1 IMAD.MOV R9, RZ, RZ, -R9 ;  /* 0x000000ffff099224 */ /* 0x000fe200078e0a09 */
[C---:B------:R-:W-:Y:S01]  /*15c0*/  ISETP.GT.U32.AND P1, PT, R19.reuse, R15, PT ;  /* 0x0000000f1300720c */ /* 0x040fe20003f24070 */
[----:B------:R-:W-:Y:S01]  /*15d0*/  @!P6 IMAD.IADD R2, R2, 0x1, -R19 ;  /* 0x000000010202e824 */ /* 0x000fe200078e0a13 */
[----:B------:R-:W-:Y:S01]  /*15e0*/  CS2R R26, SRZ ;  /* 0x00000000001a7805 */ /* 0x000fe2000001ff00 */
[----:B------:R-:W-:Y:S01]  /*15f0*/  @!P0 IMAD.MOV R11, RZ, RZ, -R11 ;  /* 0x000000ffff0b8224 */ /* 0x000fe200078e0a0b */
[----:B------:R-:W-:Y:S01]  /*1600*/  CS2R R28, SRZ ;  /* 0x00000000001c7805 */ /* 0x000fe2000001ff00 */
[----:B------:R-:W-:Y:S01]  /*1610*/  @!P2 IMAD.MOV R10, RZ, RZ, -R10 ;  /* 0x000000ffff0aa224 */ /* 0x000fe200078e0a0a */
[C---:B------:R-:W-:Y:S01]  /*1620*/  ISETP.GT.U32.AND P2, PT, R19.reuse, R17, PT ;  /* 0x000000111300720c */ /* 0x040fe20003f44070 */
[----:B------:R-:W-:Y:S01]  /*1630*/  @!P4 IMAD.IADD R16, R16, 0x1, -R19 ;  /* 0x000000011010c824 */ /* 0x000fe200078e0a13 */
[----:B------:R-:W-:Y:S01]  /*1640*/  ISETP.GT.U32.AND P0, PT, R19, R2, PT ;  /* 0x000000021300720c */ /* 0x000fe20003f04070 */
[----:B------:R-:W-:Y:S01]  /*1650*/  IMAD.SHL.U32 R3, R137, 0x2, RZ ;  /* 0x0000000289037824 */ /* 0x000fe200078e00ff */
[----:B------:R-:W-:Y:S01]  /*1660*/  ISETP.GE.AND P4, PT, R30, RZ, PT ;  /* 0x000000ff1e00720c */ /* 0x000fe20003f86270 */
[----:B------:R-:W-:Y:S01]  /*1670*/  @!P3 IMAD.MOV R7, RZ, RZ, -R7 ;  /* 0x000000ffff07b224 */ /* 0x000fe200078e0a07 */
[C---:B------:R-:W-:Y:S01]  /*1680*/  ISETP.GT.U32.AND P3, PT, R19.reuse, R13, PT ;  /* 0x0000000d1300720c */ /* 0x040fe20003f64070 */
[----:B------:R-:W-:Y:S01]  /*1690*/  @!P5 IMAD.MOV R8, RZ, RZ, -R8 ;  /* 0x000000ffff08d224 */ /* 0x000fe200078e0a08 */
[----:B------:R-:W-:Y:S01]  /*16a0*/  ISETP.GT.U32.AND P5, PT, R19, R14, PT ;  /* 0x0000000e1300720c */ /* 0x000fe20003fa4070 */
[--C-:B------:R-:W-:Y:S01]  /*16b0*/  @!P1 IMAD.IADD R15, R15, 0x1, -R19.reuse ;  /* 0x000000010f0f9824 */ /* 0x100fe200078e0a13 */
[----:B------:R-:W-:Y:S01]  /*16c0*/  ISETP.GT.U32.AND P6, PT, R19, R16, PT ;  /* 0x000000101300720c */ /* 0x000fe20003fc4070 */
[----:B------:R-:W-:Y:S01]  /*16d0*/  IMAD R18, R18, UR4, RZ ;  /* 0x0000000412127c24 */ /* 0x000fe2000f8e02ff */
[----:B------:R-:W-:Y:S01]  /*16e0*/  ISETP.GE.AND P1, PT, R33, RZ, PT ;  /* 0x000000ff2100720c */ /* 0x000fe20003f26270 */
[--C-:B------:R-:W-:Y:S01]  /*16f0*/  @!P2 IMAD.IADD R17, R17, 0x1, -R19.reuse ;  /* 0x000000011111a824 */ /* 0x100fe200078e0a13 */
[----:B------:R-:W-:Y:S01]  /*1700*/  LOP3.LUT R3, R3, 0x7e, RZ, 0xc0, !PT ;  /* 0x0000007e03037812 */ /* 0x000fe200078ec0ff */
[----:B------:R-:W-:Y:S01]  /*1710*/  @!P0 IMAD.IADD R2, R2, 0x1, -R19 ;  /* 0x0000000102028824 */ /* 0x000fe200078e0a13 */
[----:B------:R-:W-:Y:S01]  /*1720*/  ISETP.GE.AND P2, PT, R34, RZ, PT ;  /* 0x000000ff2200720c */ /* 0x000fe20003f46270 */
[----:B------:R-:W-:Y:S01]  /*1730*/  @!P4 IMAD.MOV R12, RZ, RZ, -R12 ;  /* 0x000000ffff0cc224 */ /* 0x000fe200078e0a0c */
[----:B------:R-:W-:Y:S01]  /*1740*/  LOP3.LUT R103, R3, 0x90, R20, 0x78, !PT ;  /* 0x0000009003677812 */ /* 0x000fe200078e7814 */
[----:B------:R-:W-:Y:S01]  /*1750*/  IMAD R102, R102, 0x40, R3 ;  /* 0x0000004066667824 */ /* 0x000fe200078e0203 */
[----:B------:R-:W-:Y:S01]  /*1760*/  ISETP.NE.AND P0, PT, R21, RZ, PT ;  /* 0x000000ff1500720c */ /* 0x000fe20003f05270 */
[--C-:B------:R-:W-:Y:S01]  /*1770*/  @!P3 IMAD.IADD R13, R13, 0x1, -R19.reuse ;  /* 0x000000010d0db824 */ /* 0x100fe200078e0a13 */
[----:B------:R-:W-:Y:S01]  /*1780*/  LOP3.LUT R3, RZ, R21, RZ, 0x33, !PT ;  /* 0x00000015ff037212 */ /* 0x000fe200078e33ff */
[--C-:B------:R-:W-:Y:S01]  /*1790*/  @!P5 IMAD.IADD R14, R14, 0x1, -R19.reuse ;  /* 0x000000010e0ed824 */ /* 0x100fe200078e0a13 */
[----:B------:R-:W-:Y:S01]  /*17a0*/  ISETP.GE.AND P3, PT, R31, RZ, PT ;  /* 0x000000ff1f00720c */ /* 0x000fe20003f66270 */
[----:B------:R-:W-:Y:S01]  /*17b0*/  @!P6 IMAD.IADD R16, R16, 0x1, -R19 ;  /* 0x000000011010e824 */ /* 0x000fe200078e0a13 */
[----:B------:R-:W-:Y:S01]  /*17c0*/  SEL R0, R3, R0, !P0 ;  /* 0x0000000003007207 */ /* 0x000fe20004000000 */
[----:B------:R-:W-:Y:S01]  /*17d0*/  @!P1 IMAD.MOV R15, RZ, RZ, -R15 ;  /* 0x000000ffff0f9224 */ /* 0x000fe200078e0a0f */
[----:B------:R-:W-:Y:S01]  /*17e0*/  ISETP.GE.AND P5, PT, R32, RZ, PT ;  /* 0x000000ff2000720c */ /* 0x000fe20003fa6270 */
[----:B------:R-:W-:Y:S01]  /*17f0*/  ULDC UR4, c[0x0][0x240] ;  /* 0x0000900000047ab9 */ /* 0x000fe20000000800 */
[----:B------:R-:W-:Y:S01]  /*1800*/  ISETP.GE.AND P6, PT, R35, RZ, PT ;  /* 0x000000ff2300720c */ /* 0x000fe20003fc6270 */
[----:B------:R-:W-:Y:S01]  /*1810*/  IMAD R0, R0, UR4, RZ ;  /* 0x0000000400007c24 */ /* 0x000fe2000f8e02ff */
[----:B------:R-:W-:Y:S01]  /*1820*/  ISETP.GE.AND P4, PT, R25, RZ, PT ;  /* 0x000000ff1900720c */ /* 0x000fe20003f86270 */
[----:B------:R-:W-:Y:S01]  /*1830*/  @!P2 IMAD.MOV R16, RZ, RZ, -R16 ;  /* 0x000000ffff10a224 */ /* 0x000fe200078e0a10 */
[C---:B------:R-:W-:Y:S01]  /*1840*/  LEA R122, P1, R18.reuse, UR6, 0x1 ;  /* 0x00000006127a7c11 */ /* 0x040fe2000f8208ff */
[----:B------:R-:W-:Y:S01]  /*1850*/  IMAD R165, R141, 0xe, RZ ;  /* 0x0000000e8da57824 */ /* 0x000fe200078e02ff */
[C---:B------:R-:W-:Y:S01]  /*1860*/  SEL R4, R3.reuse, R4, !P0 ;  /* 0x0000000403047207 */ /* 0x040fe20004000000 */
[----:B------:R-:W-:Y:S01]  /*1870*/  @!P3 IMAD.MOV R13, RZ, RZ, -R13 ;  /* 0x000000ffff0db224 */ /* 0x000fe200078e0a0d */
[----:B------:R-:W-:Y:S01]  /*1880*/  LEA.HI.X.SX32 R175, R18, UR7, 0x1, P1 ;  /* 0x0000000712af7c11 */ /* 0x000fe200088f0eff */
[----:B------:R-:W-:Y:S01]  /*1890*/  ULDC.64 UR6, c[0x0][0x218] ;  /* 0x0000860000067ab9 */ /* 0x000fe20000000a00 */
[C---:B------:R-:W-:Y:S01]  /*18a0*/  SEL R5, R3.reuse, R5, !P0 ;  /* 0x0000000503057207 */ /* 0x040fe20004000000 */
[----:B------:R-:W-:Y:S01]  /*18b0*/  @!P5 IMAD.MOV R14, RZ, RZ, -R14 ;  /* 0x000000ffff0ed224 */ /* 0x000fe200078e0a0e */
[C---:B------:R-:W-:Y:S01]  /*18c0*/  LEA R208, P2, R0.reuse, UR6, 0x1 ;  /* 0x0000000600d07c11 */ /* 0x040fe2000f8408ff */
[----:B------:R-:W-:Y:S01]  /*18d0*/  @!P6 IMAD.MOV R2, RZ, RZ, -R2 ;  /* 0x000000ffff02e224 */ /* 0x000fe200078e0a02 */
[C---:B------:R-:W-:Y:S01]  /*18e0*/  SEL R6, R3.reuse, R6, !P0 ;  /* 0x0000000603067207 */ /* 0x040fe20004000000 */
[----:B------:R-:W-:Y:S01]  /*18f0*/  @!P4 IMAD.MOV R17, RZ, RZ, -R17 ;  /* 0x000000ffff11c224 */ /* 0x000fe200078e0a11 */
[----:B------:R-:W-:Y:S01]  /*1900*/  LEA.HI.X.SX32 R209, R0, UR7, 0x1, P2 ;  /* 0x0000000700d17c11 */ /* 0x000fe200090f0eff */
[----:B------:R-:W-:Y:S01]  /*1910*/  IMAD R4, R4, UR4, RZ ;  /* 0x0000000404047c24 */ /* 0x000fe2000f8e02ff */
[----:B------:R-:W0:Y:S01]  /*1920*/  LDC R0, c[0x0][0x23c] ;  /* 0x00008f00ff007b82 */ /* 0x000e220000000800 */
[----:B------:R-:W-:Y:S01]  /*1930*/  SEL R7, R3, R7, !P0 ;  /* 0x0000000703077207 */ /* 0x000fe20004000000 */
[----:B------:R-:W-:Y:S01]  /*1940*/  IMAD R5, R5, UR4, RZ ;  /* 0x0000000405057c24 */ /* 0x000fe2000f8e02ff */
[C---:B------:R-:W-:Y:S01]  /*1950*/  SEL R8, R3.reuse, R8, !P0 ;  /* 0x0000000803087207 */ /* 0x040fe20004000000 */
[----:B------:R-:W-:Y:S01]  /*1960*/  IMAD R6, R6, UR4, RZ ;  /* 0x0000000406067c24 */ /* 0x000fe2000f8e02ff */
        /* <DEDUP_REMOVED lines=14> */
[----:B------:R-:W-:Y:S01]  /*1a50*/  SEL R16, R3, R16, !P0 ;  /* 0x0000001003107207 */ /* 0x000fe20004000000 */
[----:B------:R-:W-:Y:S01]  /*1a60*/  IMAD R163, R141, 0xd, RZ ;  /* 0x0000000d8da37824 */ /* 0x000fe200078e02ff */
[----:B------:R-:W-:Y:S01]  /*1a70*/  SEL R2, R3, R2, !P0 ;  /* 0x0000000203027207 */ /* 0x000fe20004000000 */
[----:B------:R-:W-:Y:S01]  /*1a80*/  IMAD R15, R15, UR4, RZ ;  /* 0x000000040f0f7c24 */ /* 0x000fe2000f8e02ff */
[----:B------:R-:W-:Y:S01]  /*1a90*/  SEL R3, R3, R17, !P0 ;  /* 0x0000001103037207 */ /* 0x000fe20004000000 */
[----:B------:R-:W-:Y:S01]  /*1aa0*/  IMAD R17, R14, UR4, RZ ;  /* 0x000000040e117c24 */ /* 0x000fe2000f8e02ff */
[----:B------:R-:W-:Y:S01]  /*1ab0*/  LEA R94, P1, R4, UR6, 0x1 ;  /* 0x00000006045e7c11 */ /* 0x000fe2000f8208ff */
[----:B------:R-:W-:Y:S01]  /*1ac0*/  IMAD R89, R16, UR4, RZ ;  /* 0x0000000410597c24 */ /* 0x000fe2000f8e02ff */
[----:B------:R-:W-:Y:S01]  /*1ad0*/  LEA R90, P5, R8, UR6, 0x1 ;  /* 0x00000006085a7c11 */ /* 0x000fe2000f8a08ff */
[----:B------:R-:W-:Y:S01]  /*1ae0*/  IMAD R2, R2, UR4, RZ ;  /* 0x0000000402027c24 */ /* 0x000fe2000f8e02ff */
[----:B------:R-:W-:Y:S01]  /*1af0*/  LEA.HI.X.SX32 R95, R4, UR7, 0x1, P1 ;  /* 0x00000007045f7c11 */ /* 0x000fe200088f0eff */
[----:B------:R-:W-:Y:S01]  /*1b00*/  IMAD R3, R3, UR4, RZ ;  /* 0x0000000403037c24 */ /* 0x000fe2000f8e02ff */
[----:B------:R-:W-:Y:S01]  /*1b10*/  UIADD3 UR4, UR12, 0x2000, URZ ;  /* 0x000020000c047890 */ /* 0x000fe2000fffe03f */
[----:B------:R-:W-:Y:S01]  /*1b20*/  LEA R210, P0, R5, UR6, 0x1 ;  /* 0x0000000605d27c11 */ /* 0x000fe2000f8008ff */
[----:B------:R-:W-:Y:S01]  /*1b30*/  IMAD R161, R141, 0xc, RZ ;  /* 0x0000000c8da17824 */ /* 0x000fe200078e02ff */
[----:B------:R-:W-:Y:S01]  /*1b40*/  LEA R92, P4, R6, UR6, 0x1 ;  /* 0x00000006065c7c11 */ /* 0x000fe2000f8808ff */
[----:B------:R-:W-:Y:S01]  /*1b50*/  USHF.R.U32.HI UR4, URZ, 0x4, UR4 ;  /* 0x000000043f047899 */ /* 0x000fe20008011604 */
[----:B------:R-:W-:Y:S01]  /*1b60*/  LEA R204, P6, R7, UR6, 0x1 ;  /* 0x0000000607cc7c11 */ /* 0x000fe2000f8c08ff */
[----:B------:R-:W-:Y:S01]  /*1b70*/  IMAD R159, R141, 0xb, RZ ;  /* 0x0000000b8d9f7824 */ /* 0x000fe200078e02ff */
[----:B------:R-:W-:Y:S01]  /*1b80*/  LEA R212, P3, R9, UR6, 0x1 ;  /* 0x0000000609d47c11 */ /* 0x000fe2000f8608ff */
[----:B------:R-:W-:Y:S01]  /*1b90*/  USGXT.U32 UR4, UR4, 0xe ;  /* 0x0000000e0404789a */ /* 0x000fe20008000000 */
[----:B------:R-:W-:Y:S01]  /*1ba0*/  LEA R98, P2, R10, UR6, 0x1 ;  /* 0x000000060a627c11 */ /* 0x000fe2000f8408ff */
[----:B------:R-:W-:Y:S01]  /*1bb0*/  IMAD R157, R141, 0xa, RZ ;  /* 0x0000000a8d9d7824 */ /* 0x000fe200078e02ff */
[----:B------:R-:W-:Y:S01]  /*1bc0*/  LEA R206, P1, R11, UR6, 0x1 ;  /* 0x000000060bce7c11 */ /* 0x000fe2000f8208ff */
[----:B------:R-:W-:Y:S01]  /*1bd0*/  IMAD R155, R141, 0x9, RZ ;  /* 0x000000098d9b7824 */ /* 0x000fe200078e02ff */
[----:B------:R-:W-:Y:S01]  /*1be0*/  LOP3.LUT R137, R137, 0x1f, RZ, 0xc0, !PT ;  /* 0x0000001f89897812 */ /* 0x000fe200078ec0ff */
[C---:B------:R-:W-:Y:S01]  /*1bf0*/  IMAD.SHL.U32 R153, R141.reuse, 0x8, RZ ;  /* 0x000000088d997824 */ /* 0x040fe200078e00ff */
[----:B------:R-:W-:Y:S01]  /*1c00*/  LEA.HI.X.SX32 R91, R8, UR7, 0x1, P5 ;  /* 0x00000007085b7c11 */ /* 0x000fe2000a8f0eff */
[----:B------:R-:W-:Y:S01]  /*1c10*/  IMAD R151, R141, 0x7, RZ ;  /* 0x000000078d977824 */ /* 0x000fe200078e02ff */
[----:B------:R-:W-:Y:S01]  /*1c20*/  LEA.HI.X.SX32 R211, R5, UR7, 0x1, P0 ;  /* 0x0000000705d37c11 */ /* 0x000fe200080f0eff */
[C---:B------:R-:W-:Y:S01]  /*1c30*/  IMAD R149, R141.reuse, 0x6, RZ ;  /* 0x000000068d957824 */ /* 0x040fe200078e02ff */
[----:B------:R-:W-:Y:S01]  /*1c40*/  LEA.HI.X.SX32 R93, R6, UR7, 0x1, P4 ;  /* 0x00000007065d7c11 */ /* 0x000fe2000a0f0eff */
[----:B------:R-:W-:Y:S01]  /*1c50*/  IMAD R147, R141, 0x5, RZ ;  /* 0x000000058d937824 */ /* 0x000fe200078e02ff */
[----:B------:R-:W-:Y:S01]  /*1c60*/  LEA.HI.X.SX32 R205, R7, UR7, 0x1, P6 ;  /* 0x0000000707cd7c11 */ /* 0x000fe2000b0f0eff */
[----:B------:R-:W-:Y:S01]  /*1c70*/  IMAD.SHL.U32 R145, R141, 0x4, RZ ;  /* 0x000000048d917824 */ /* 0x000fe200078e00ff */
[----:B------:R-:W-:Y:S01]  /*1c80*/  LEA R20, P5, R15, UR6, 0x1 ;  /* 0x000000060f147c11 */ /* 0x000fe2000f8a08ff */
[----:B------:R-:W-:Y:S01]  /*1c90*/  IMAD R143, R141, 0x3, RZ ;  /* 0x000000038d8f7824 */ /* 0x000fe200078e02ff */
[----:B------:R-:W-:-:S02]  /*1ca0*/  LEA.HI.X.SX32 R213, R9, UR7, 0x1, P3 ;  /* 0x0000000709d57c11 */ /* 0x000fc400098f0eff */
[----:B------:R-:W-:Y:S02]  /*1cb0*/  CS2R R24, SRZ ;  /* 0x0000000000187805 */ /* 0x000fe4000001ff00 */
[----:B------:R-:W-:Y:S02]  /*1cc0*/  LEA.HI.X.SX32 R99, R10, UR7, 0x1, P2 ;  /* 0x000000070a637c11 */ /* 0x000fe400090f0eff */
[----:B------:R-:W-:Y:S02]  /*1cd0*/  CS2R R30, SRZ ;  /* 0x00000000001e7805 */ /* 0x000fe4000001ff00 */
[----:B------:R-:W-:Y:S02]  /*1ce0*/  LEA.HI.X.SX32 R207, R11, UR7, 0x1, P1 ;  /* 0x000000070bcf7c11 */ /* 0x000fe400088f0eff */
[----:B------:R-:W-:Y:S02]  /*1cf0*/  CS2R R32, SRZ ;  /* 0x0000000000207805 */ /* 0x000fe4000001ff00 */
[----:B------:R-:W-:-:S02]  /*1d00*/  LEA R96, P0, R12, UR6, 0x1 ;  /* 0x000000060c607c11 */ /* 0x000fc4000f8008ff */
[----:B------:R-:W-:Y:S02]  /*1d10*/  CS2R R34, SRZ ;  /* 0x0000000000227805 */ /* 0x000fe4000001ff00 */
[----:B------:R-:W-:Y:S01]  /*1d20*/  LEA R18, P4, R13, UR6, 0x1 ;  /* 0x000000060d127c11 */ /* 0x000fe2000f8808ff */
[----:B0-----:R-:W-:Y:S01]  /*1d30*/  IMAD.SHL.U32 R135, R0, 0x20, RZ ;  /* 0x0000002000877824 */ /* 0x001fe200078e00ff */
[----:B------:R-:W-:Y:S01]  /*1d40*/  LEA R16, P6, R17, UR6, 0x1 ;  /* 0x0000000611107c11 */ /* 0x000fe2000f8c08ff */
[----:B------:R-:W-:Y:S01]  /*1d50*/  IMAD R107, R137, R0, RZ ;  /* 0x00000000896b7224 */ /* 0x000fe200078e02ff */
[----:B------:R-:W-:Y:S01]  /*1d60*/  LEA R88, P3, R89, UR6, 0x1 ;  /* 0x0000000659587c11 */ /* 0x000fe2000f8608ff */
[----:B------:R-:W-:Y:S01]  /*1d70*/  IMAD.SHL.U32 R141, R141, 0x2, RZ ;  /* 0x000000028d8d7824 */ /* 0x000fe200078e00ff */
[----:B------:R-:W-:Y:S01]  /*1d80*/  LEA R22, P2, R2, UR6, 0x1 ;  /* 0x0000000602167c11 */ /* 0x000fe2000f8408ff */
[----:B------:R-:W-:Y:S01]  /*1d90*/  UIADD3.64 UR10, UR4, -UR10, URZ ;  /* 0x8000000a040a7297 */ /* 0x000fe2000fffe03f */
[----:B------:R-:W-:Y:S01]  /*1da0*/  LEA R14, P1, R3, UR6, 0x1 ;  /* 0x00000006030e7c11 */ /* 0x000fe2000f8208ff */
[----:B------:R-:W-:Y:S01]  /*1db0*/  UMOV UR6, UR4 ;  /* 0x0000000400067c82 */ /* 0x000fe20008000000 */
[----:B------:R-:W-:-:S02]  /*1dc0*/  LOP3.LUT R139, R102, 0x10, RZ, 0x3c, !PT ;  /* 0x00000010668b7812 */ /* 0x000fc400078e3cff */
[C---:B------:R-:W-:Y:S02]  /*1dd0*/  LOP3.LUT R120, R102.reuse, 0x20, RZ, 0x3c, !PT ;  /* 0x0000002066787812 */ /* 0x040fe400078e3cff */
[C---:B------:R-:W-:Y:S02]  /*1de0*/  LOP3.LUT R118, R102.reuse, 0x30, RZ, 0x3c, !PT ;  /* 0x0000003066767812 */ /* 0x040fe400078e3cff */
[C---:B------:R-:W-:Y:S02]  /*1df0*/  LOP3.LUT R116, R102.reuse, 0x40, RZ, 0x3c, !PT ;  /* 0x0000004066747812 */ /* 0x040fe400078e3cff */
[C---:B------:R-:W-:Y:S02]  /*1e00*/  LOP3.LUT R114, R102.reuse, 0x50, RZ, 0x3c, !PT ;  /* 0x0000005066727812 */ /* 0x040fe400078e3cff */
[C---:B------:R-:W-:Y:S02]  /*1e10*/  LOP3.LUT R112, R102.reuse, 0x60, RZ, 0x3c, !PT ;  /* 0x0000006066707812 */ /* 0x040fe400078e3cff */
[----:B------:R-:W-:-:S02]  /*1e20*/  LOP3.LUT R110, R102, 0x70, RZ, 0x3c, !PT ;  /* 0x00000070666e7812 */ /* 0x000fc400078e3cff */
[----:B------:R-:W-:Y:S02]  /*1e30*/  LOP3.LUT R108, R103, 0x20, RZ, 0x3c, !PT ;  /* 0x00000020676c7812 */ /* 0x000fe400078e3cff */
[----:B------:R-:W-:Y:S02]  /*1e40*/  LEA.HI.X.SX32 R21, R15, UR7, 0x1, P5 ;  /* 0x000000070f157c11 */ /* 0x000fe4000a8f0eff */
[----:B------:R-:W-:Y:S02]  /*1e50*/  LEA.HI.X.SX32 R97, R12, UR7, 0x1, P0 ;  /* 0x000000070c617c11 */ /* 0x000fe400080f0eff */
[----:B------:R-:W-:Y:S02]  /*1e60*/  LEA.HI.X.SX32 R19, R13, UR7, 0x1, P4 ;  /* 0x000000070d137c11 */ /* 0x000fe4000a0f0eff */
[----:B------:R-:W-:Y:S02]  /*1e70*/  LEA.HI.X.SX32 R17, R17, UR7, 0x1, P6 ;  /* 0x0000000711117c11 */ /* 0x000fe4000b0f0eff */
[----:B------:R-:W-:-:S02]  /*1e80*/  LEA.HI.X.SX32 R89, R89, UR7, 0x1, P3 ;  /* 0x0000000759597c11 */ /* 0x000fc400098f0eff */
[----:B------:R-:W-:Y:S02]  /*1e90*/  LEA.HI.X.SX32 R23, R2, UR7, 0x1, P2 ;  /* 0x0000000702177c11 */ /* 0x000fe400090f0eff */
[----:B------:R-:W-:Y:S01]  /*1ea0*/  LEA.HI.X.SX32 R15, R3, UR7, 0x1, P1 ;  /* 0x00000007030f7c11 */ /* 0x000fe200088f0eff */
[----:B------:R-:W-:-:S06]  /*1eb0*/  UMOV UR7, 0x80000020 ;  /* 0x8000002000077882 */ /* 0x000fcc0000000000 */
.L_x_1:
[C---:B------:R-:W-:Y:S01]  /*1ec0*/  ISETP.GT.AND P0, PT, R104.reuse, 0x2, PT ;  /* 0x000000026800780c */ /* 0x040fe20003f04270 */
[----:B------:R-:W-:Y:S01]  /*1ed0*/  IMAD.MOV.U32 R6, RZ, RZ, R122 ;  /* 0x000000ffff067224 */ /* 0x000fe200078e007a */
[----:B------:R-:W-:Y:S01]  /*1ee0*/  PRMT R179, RZ, 0x7610, R179 ;  /* 0x00007610ffb37816 */ /* 0x000fe200000000b3 */
[----:B------:R-:W-:Y:S01]  /*1ef0*/  IMAD.MOV.U32 R7, RZ, RZ, R175 ;  /* 0x000000ffff077224 */ /* 0x000fe200078e00af */
[C---:B------:R-:W-:Y:S01]  /*1f00*/  ISETP.GT.AND P1, PT, R104.reuse, 0x3, PT ;  /* 0x000000036800780c */ /* 0x040fe20003f24270 */
[----:B------:R-:W0:Y:S01]  /*1f10*/  LDC R239, c[0x0][0x238] ;  /* 0x00008e00ffef7b82 */ /* 0x000e220000000800 */
[----:B------:R-:W-:Y:S01]  /*1f20*/  PRMT R191, RZ, 0x7610, R191 ;  /* 0x00007610ffbf7816 */ /* 0x000fe200000000bf */
[--C-:B------:R-:W-:Y:S01]  /*1f30*/  IMAD.WIDE R4, R141, 0x2, R6.reuse ;  /* 0x000000028d047825 */ /* 0x100fe200078e0206 */
[C---:B------:R-:W-:Y:S02]  /*1f40*/  ISETP.GT.AND P2, PT, R104.reuse, 0x6, PT ;  /* 0x000000066800780c */ /* 0x040fe40003f44270 */
[C---:B------:R-:W-:Y:S01]  /*1f50*/  ISETP.GT.AND P3, PT, R104.reuse, 0x7, PT ;  /* 0x000000076800780c */ /* 0x040fe20003f64270 */
[--C-:B------:R-:W-:Y:S01]  /*1f60*/  IMAD.WIDE R2, R143, 0x2, R6.reuse ;  /* 0x000000028f027825 */ /* 0x100fe200078e0206 */
[C---:B------:R-:W-:Y:S01]  /*1f70*/  ISETP.GT.AND P4, PT, R104.reuse, 0x8, PT ;  /* 0x000000086800780c */ /* 0x040fe20003f84270 */
[----:B------:R1:W2:Y:S01]  /*1f80*/  @P0 LDG.E.U16 R179, desc[UR14][R4.64] ;  /* 0x0000000e04b30981 */ /* 0x0002a2000c1e1500 */
[----:B------:R-:W-:Y:S01]  /*1f90*/  ISETP.GT.AND P0, PT, R104, 0x4, PT ;  /* 0x000000046800780c */ /* 0x000fe20003f04270 */
[----:B------:R-:W-:Y:S01]  /*1fa0*/  IMAD.WIDE R12, R145, 0x2, R6 ;  /* 0x00000002910c7825 */ /* 0x000fe200078e0206 */
[----:B------:R-:W-:Y:S01]  /*1fb0*/  PRMT R187, RZ, 0x7610, R187 ;  /* 0x00007610ffbb7816 */ /* 0x000fe200000000bb */
[----:B------:R3:W4:Y:S01]  /*1fc0*/  @P1 LDG.E.U16 R191, desc[UR14][R2.64] ;  /* 0x0000000e02bf1981 */ /* 0x000722000c1e1500 */
[----:B------:R-:W-:Y:S01]  /*1fd0*/  PRMT R189, RZ, 0x7610, R189 ;  /* 0x00007610ffbd7816 */ /* 0x000fe200000000bd */
[----:B------:R-:W-:Y:S01]  /*1fe0*/  IMAD.WIDE R8, R149, 0x2, R6 ;  /* 0x0000000295087825 */ /* 0x000fe200078e0206 */
[----:B------:R-:W-:-:S02]  /*1ff0*/  PRMT R185, RZ, 0x7610, R185 ;  /* 0x00007610ffb97816 */ /* 0x000fc400000000b9 */
[----:B------:R-:W-:Y:S01]  /*2000*/  PRMT R175, RZ, 0x7610, R175 ;  /* 0x00007610ffaf7816 */ /* 0x000fe200000000af */
[----:B-1----:R-:W-:Y:S01]  /*2010*/  IMAD.WIDE R4, R151, 0x2, R6 ;  /* 0x0000000297047825 */ /* 0x002fe200078e0206 */
[C---:B------:R-:W-:Y:S01]  /*2020*/  ISETP.GT.AND P1, PT, R104.reuse, 0x5, PT ;  /* 0x000000056800780c */ /* 0x040fe20003f24270 */
[----:B------:R1:W5:Y:S01]  /*2030*/  @P2 LDG.E.U16 R189, desc[UR14][R8.64] ;  /* 0x0000000e08bd2981 */ /* 0x000362000c1e1500 */
[----:B------:R-:W-:Y:S01]  /*2040*/  PRMT R195, RZ, 0x7610, R195 ;  /* 0x00007610ffc37816 */ /* 0x000fe200000000c3 */
[--C-:B---3--:R-:W-:Y:S01]  /*2050*/  IMAD.WIDE R2, R153, 0x2, R6.reuse ;  /* 0x0000000299027825 */ /* 0x108fe200078e0206 */
[C---:B------:R-:W-:Y:S01]  /*2060*/  ISETP.GT.AND P2, PT, R104.reuse, 0xb, PT ;  /* 0x0000000b6800780c */ /* 0x040fe20003f44270 */
[----:B------:R3:W5:Y:S01]  /*2070*/  @P0 LDG.E.U16 R187, desc[UR14][R12.64] ;  /* 0x0000000e0cbb0981 */ /* 0x000762000c1e1500 */
[C---:B------:R-:W-:Y:S01]  /*2080*/  ISETP.GT.AND P0, PT, R104.reuse, 0x9, PT ;  /* 0x000000096800780c */ /* 0x040fe20003f04270 */
[----:B------:R-:W-:Y:S02]  /*2090*/  IMAD.WIDE R10, R147, 0x2, R6 ;  /* 0x00000002930a7825 */ /* 0x000fe400078e0206 */
[----:B------:R-:W5:Y:S01]  /*20a0*/  @P3 LDG.E.U16 R185, desc[UR14][R4.64] ;  /* 0x0000000e04b93981 */ /* 0x000f62000c1e1500 */
[----:B------:R-:W-:-:S03]  /*20b0*/  ISETP.GT.AND P3, PT, R104, 0xc, PT ;  /* 0x0000000c6800780c */ /* 0x000fc60003f64270 */
[----:B------:R3:W2:Y:S01]  /*20c0*/  @P4 LDG.E.U16 R175, desc[UR14][R2.64] ;  /* 0x0000000e02af4981 */ /* 0x0006a2000c1e1500 */
[C---:B------:R-:W-:Y:S01]  /*20d0*/  ISETP.GT.AND P4, PT, R104.reuse, 0xd, PT ;  /* 0x0000000d6800780c */ /* 0x040fe20003f84270 */
[----:B-1----:R-:W-:Y:S01]  /*20e0*/  IMAD.WIDE R8, R159, 0x2, R6 ;  /* 0x000000029f087825 */ /* 0x002fe200078e0206 */
[----:B------:R-:W-:Y:S01]  /*20f0*/  PRMT R0, RZ, 0x7610, R0 ;  /* 0x00007610ff007816 */ /* 0x000fe20000000000 */
[----:B------:R1:W5:Y:S01]  /*2100*/  @P1 LDG.E.U16 R195, desc[UR14][R10.64] ;  /* 0x0000000e0ac31981 */ /* 0x000362000c1e1500 */
[----:B------:R-:W-:Y:S01]  /*2110*/  PRMT R183, RZ, 0x7610, R183 ;  /* 0x00007610ffb77816 */ /* 0x000fe200000000b7 */
[----:B---3--:R-:W-:Y:S01]  /*2120*/  IMAD.WIDE R12, R163, 0x2, R6 ;  /* 0x00000002a30c7825 */ /* 0x008fe200078e0206 */
[----:B------:R-:W-:Y:S02]  /*2130*/  PRMT R177, RZ, 0x7610, R177 ;  /* 0x00007610ffb17816 */ /* 0x000fe400000000b1 */
[----:B------:R-:W-:Y:S01]  /*2140*/  PRMT R193, RZ, 0x7610, R193 ;  /* 0x00007610ffc17816 */ /* 0x000fe200000000c1 */
[--C-:B------:R-:W-:Y:S01]  /*2150*/  IMAD.WIDE R2, R155, 0x2, R6.reuse ;  /* 0x000000029b027825 */ /* 0x100fe200078e0206 */
[C---:B------:R-:W-:Y:S01]  /*2160*/  ISETP.GT.AND P1, PT, R104.reuse, 0xa, PT ;  /* 0x0000000a6800780c */ /* 0x040fe20003f24270 */
[----:B------:R-:W3:Y:S02]  /*2170*/  @P2 LDG.E.U16 R183, desc[UR14][R8.64] ;  /* 0x0000000e08b72981 */ /* 0x000ee4000c1e1500 */
[----:B-1----:R-:W-:Y:S01]  /*2180*/  IMAD.WIDE R10, R161, 0x2, R6 ;  /* 0x00000002a10a7825 */ /* 0x002fe200078e0206 */
[C---:B------:R-:W-:Y:S01]  /*2190*/  ISETP.GT.AND P2, PT, R104.reuse, 0x10, PT ;  /* 0x000000106800780c */ /* 0x040fe20003f44270 */
[----:B------:R1:W4:Y:S01]  /*21a0*/  @P0 LDG.E.U16 R0, desc[UR14][R2.64] ;  /* 0x0000000e02000981 */ /* 0x000322000c1e1500 */
[----:B------:R-:W-:-:S03]  /*21b0*/  ISETP.GT.AND P0, PT, R104, 0xe, PT ;  /* 0x0000000e6800780c */ /* 0x000fc60003f04270 */
[----:B------:R0:W5:Y:S01]  /*21c0*/  @P3 LDG.E.U16 R177, desc[UR14][R10.64] ;  /* 0x0000000e0ab13981 */ /* 0x000162000c1e1500 */
[----:B------:R-:W-:-:S03]  /*21d0*/  ISETP.GT.AND P3, PT, R104, 0x11, PT ;  /* 0x000000116800780c */ /* 0x000fc60003f64270 */
[----:B------:R0:W5:Y:S01]  /*21e0*/  @P4 LDG.E.U16 R193, desc[UR14][R12.64] ;  /* 0x0000000e0cc14981 */ /* 0x000162000c1e1500 */
[C---:B------:R-:W-:Y:S01]  /*21f0*/  ISETP.GT.AND P4, PT, R104.reuse, 0x12, PT ;  /* 0x000000126800780c */ /* 0x040fe20003f84270 */
[----:B------:R-:W-:Y:S01]  /*2200*/  IMAD.WIDE R4, R157, 0x2, R6 ;  /* 0x000000029d047825 */ /* 0x000fe200078e0206 */
[----:B------:R-:W-:Y:S02]  /*2210*/  PRMT R181, RZ, 0x7610, R181 ;  /* 0x00007610ffb57816 */ /* 0x000fe400000000b5 */
[----:B------:R-:W-:Y:S01]  /*2220*/  PRMT R199, RZ, 0x7610, R199 ;  /* 0x00007610ffc77816 */ /* 0x000fe200000000c7 */
[----:B-1----:R-:W-:Y:S01]  /*2230*/  IMAD.WIDE R2, R165, 0x2, R6 ;  /* 0x00000002a5027825 */ /* 0x002fe200078e0206 */
[----:B------:R-:W-:Y:S02]  /*2240*/  PRMT R203, RZ, 0x7610, R203 ;  /* 0x00007610ffcb7816 */ /* 0x000fe400000000cb */
[----:B------:R1:W3:Y:S01]  /*2250*/  @P1 LDG.E.U16 R181, desc[UR14][R4.64] ;  /* 0x0000000e04b51981 */ /* 0x0002e2000c1e1500 */
[----:B------:R-:W-:Y:S01]  /*2260*/  PRMT R122, RZ, 0x7610, R122 ;  /* 0x00007610ff7a7816 */ /* 0x000fe2000000007a */
[----:B------:R-:W-:Y:S01]  /*2270*/  IMAD.WIDE R8, R169, 0x2, R6 ;  /* 0x00000002a9087825 */ /* 0x000fe200078e0206 */
[----:B------:R-:W-:Y:S01]  /*2280*/  PRMT R201, RZ, 0x7610, R201 ;  /* 0x00007610ffc97816 */ /* 0x000fe200000000c9 */
[----:B------:R1:W5:Y:S01]  /*2290*/  @P0 LDG.E.U16 R199, desc[UR14][R2.64] ;  /* 0x0000000e02c70981 */ /* 0x000362000c1e1500 */
[----:B------:R-:W-:Y:S01]  /*22a0*/  ISETP.GT.AND P1, PT, R104, 0xf, PT ;  /* 0x0000000f6800780c */ /* 0x000fe20003f24270 */
[----:B0-----:R-:W-:-:S04]  /*22b0*/  IMAD.WIDE R10, R171, 0x2, R6 ;  /* 0x00000002ab0a7825 */ /* 0x001fc800078e0206 */
[----:B------:R-:W-:Y:S01]  /*22c0*/  IMAD.WIDE R12, R173, 0x2, R6 ;  /* 0x00000002ad0c7825 */ /* 0x000fe200078e0206 */
[----:B------:R0:W4:Y:S01]  /*22d0*/  @P2 LDG.E.U16 R203, desc[UR14][R8.64] ;  /* 0x0000000e08cb2981 */ /* 0x000122000c1e1500 */
[C---:B------:R-:W-:Y:S02]  /*22e0*/  ISETP.GT.AND P0, PT, R104.reuse, 0x13, PT ;  /* 0x000000136800780c */ /* 0x040fe40003f04270 */
[C---:B------:R-:W-:Y:S01]  /*22f0*/  ISETP.GT.AND P2, PT, R104.reuse, 0x15, PT ;  /* 0x000000156800780c */ /* 0x040fe20003f44270 */
[----:B------:R0:W3:Y:S01]  /*2300*/  @P3 LDG.E.U16 R122, desc[UR14][R10.64] ;  /* 0x0000000e0a7a3981 */ /* 0x0000e2000c1e1500 */
[----:B------:R-:W-:-:S03]  /*2310*/  ISETP.GT.AND P3, PT, R104, 0x16, PT ;  /* 0x000000166800780c */ /* 0x000fc60003f64270 */
[----:B------:R0:W5:Y:S01]  /*2320*/  @P4 LDG.E.U16 R201, desc[UR14][R12.64] ;  /* 0x0000000e0cc94981 */ /* 0x000162000c1e1500 */
[C---:B------:R-:W-:Y:S01]  /*2330*/  ISETP.GT.AND P4, PT, R104.reuse, 0x17, PT ;  /* 0x000000176800780c */ /* 0x040fe20003f84270 */
[----:B-1----:R-:W-:Y:S01]  /*2340*/  IMAD.WIDE R4, R167, 0x2, R6 ;  /* 0x00000002a7047825 */ /* 0x002fe200078e0206 */
[----:B------:R-:W-:Y:S02]  /*2350*/  PRMT R197, RZ, 0x7610, R197 ;  /* 0x00007610ffc57816 */ /* 0x000fe400000000c5 */
[----:B------:R-:W-:Y:S01]  /*2360*/  PRMT R215, RZ, 0x7610, R215 ;  /* 0x00007610ffd77816 */ /* 0x000fe200000000d7 */
[----:B------:R-:W-:Y:S01]  /*2370*/  IMAD.WIDE R2, R133, 0x2, R6 ;  /* 0x0000000285027825 */ /* 0x000fe200078e0206 */
[----:B------:R-:W-:Y:S02]  /*2380*/  PRMT R219, RZ, 0x7610, R219 ;  /* 0x00007610ffdb7816 */ /* 0x000fe400000000db */
[----:B------:R1:W5:Y:S01]  /*2390*/  @P1 LDG.E.U16 R197, desc[UR14][R4.64] ;  /* 0x0000000e04c51981 */ /* 0x000362000c1e1500 */
[----:B------:R-:W-:Y:S01]  /*23a0*/  PRMT R221, RZ, 0x7610, R221 ;  /* 0x00007610ffdd7816 */ /* 0x000fe200000000dd */
[----:B0-----:R-:W-:Y:S01]  /*23b0*/  IMAD.WIDE R8, R129, 0x2, R6 ;  /* 0x0000000281087825 */ /* 0x001fe200078e0206 */
[----:B------:R-:W-:Y:S01]  /*23c0*/  PRMT R223, RZ, 0x7610, R223 ;  /* 0x00007610ffdf7816 */ /* 0x000fe200000000df */
[----:B------:R0:W5:Y:S01]  /*23d0*/  @P0 LDG.E.U16 R215, desc[UR14][R2.64] ;  /* 0x0000000e02d70981 */ /* 0x000162000c1e1500 */
[----:B------:R-:W-:Y:S01]  /*23e0*/  ISETP.GT.AND P1, PT, R104, 0x14, PT ;  /* 0x000000146800780c */ /* 0x000fe20003f24270 */
[----:B------:R-:W-:-:S04]  /*23f0*/  IMAD.WIDE R10, R127, 0x2, R6 ;  /* 0x000000027f0a7825 */ /* 0x000fc800078e0206 */
[----:B------:R-:W-:Y:S01]  /*2400*/  IMAD.WIDE R12, R131, 0x2, R6 ;  /* 0x00000002830c7825 */ /* 0x000fe200078e0206 */
[----:B------:R0:W5:Y:S01]  /*2410*/  @P2 LDG.E.U16 R219, desc[UR14][R8.64] ;  /* 0x0000000e08db2981 */ /* 0x000162000c1e1500 */
[C---:B------:R-:W-:Y:S02]  /*2420*/  ISETP.GT.AND P0, PT, R104.reuse, 0x18, PT ;  /* 0x000000186800780c */ /* 0x040fe40003f04270 */
[C---:B------:R-:W-:Y:S01]  /*2430*/  ISETP.GT.AND P2, PT, R104.reuse, 0x1a, PT ;  /* 0x0000001a6800780c */ /* 0x040fe20003f44270 */
[----:B------:R0:W5:Y:S01]  /*2440*/  @P3 LDG.E.U16 R221, desc[UR14][R10.64] ;  /* 0x0000000e0add3981 */ /* 0x000162000c1e1500 */
[----:B------:R-:W-:-:S03]  /*2450*/  ISETP.GT.AND P3, PT, R104, 0x1b, PT ;  /* 0x0000001b6800780c */ /* 0x000fc60003f64270 */
[----:B------:R0:W5:Y:S01]  /*2460*/  @P4 LDG.E.U16 R223, desc[UR14][R12.64] ;  /* 0x0000000e0cdf4981 */ /* 0x000162000c1e1500 */
[C---:B------:R-:W-:Y:S01]  /*2470*/  ISETP.GT.AND P4, PT, R104.reuse, 0x1c, PT ;  /* 0x0000001c6800780c */ /* 0x040fe20003f84270 */
[----:B-1----:R-:W-:Y:S01]  /*2480*/  IMAD.WIDE R4, R105, 0x2, R6 ;  /* 0x0000000269047825 */ /* 0x002fe200078e0206 */
[----:B------:R-:W-:Y:S02]  /*2490*/  PRMT R217, RZ, 0x7610, R217 ;  /* 0x00007610ffd97816 */ /* 0x000fe400000000d9 */
[----:B------:R-:W-:Y:S01]  /*24a0*/  PRMT R225, RZ, 0x7610, R225 ;  /* 0x00007610ffe17816 */ /* 0x000fe200000000e1 */
[----:B0-----:R-:W-:Y:S01]  /*24b0*/  IMAD.WIDE R2, R123, 0x2, R6 ;  /* 0x000000027b027825 */ /* 0x001fe200078e0206 */
[----:B------:R-:W-:Y:S02]  /*24c0*/  PRMT R227, RZ, 0x7610, R227 ;  /* 0x00007610ffe37816 */ /* 0x000fe400000000e3 */
[----:B------:R0:W5:Y:S01]  /*24d0*/  @P1 LDG.E.U16 R217, desc[UR14][R4.64] ;  /* 0x0000000e04d91981 */ /* 0x000162000c1e1500 */
[----:B------:R-:W-:Y:S01]  /*24e0*/  PRMT R229, RZ, 0x7610, R229 ;  /* 0x00007610ffe57816 */ /* 0x000fe200000000e5 */
[----:B------:R-:W-:Y:S01]  /*24f0*/  IMAD.WIDE R8, R119, 0x2, R6 ;  /* 0x0000000277087825 */ /* 0x000fe200078e0206 */
[----:B------:R-:W-:Y:S01]  /*2500*/  PRMT R231, RZ, 0x7610, R231 ;  /* 0x00007610ffe77816 */ /* 0x000fe200000000e7 */
[----:B------:R-:W3:Y:S01]  /*2510*/  @P0 LDG.E.U16 R225, desc[UR14][R2.64] ;  /* 0x0000000e02e10981 */ /* 0x000ee2000c1e1500 */
[----:B------:R-:W-:Y:S01]  /*2520*/  ISETP.GT.AND P1, PT, R104, 0x19, PT ;  /* 0x000000196800780c */ /* 0x000fe20003f24270 */
[----:B------:R-:W-:-:S04]  /*2530*/  IMAD.WIDE R10, R125, 0x2, R6 ;  /* 0x000000027d0a7825 */ /* 0x000fc800078e0206 */
[--C-:B------:R-:W-:Y:S01]  /*2540*/  IMAD.WIDE R12, R115, 0x2, R6.reuse ;  /* 0x00000002730c7825 */ /* 0x100fe200078e0206 */
[----:B------:R-:W5:Y:S01]  /*2550*/  @P2 LDG.E.U16 R227, desc[UR14][R8.64] ;  /* 0x0000000e08e32981 */ /* 0x000f62000c1e1500 */
[C---:B------:R-:W-:Y:S02]  /*2560*/  ISETP.GT.AND P2, PT, R104.reuse, 0x1, PT ;  /* 0x000000016800780c */ /* 0x040fe40003f44270 */
[C---:B------:R-:W-:Y:S01]  /*2570*/  ISETP.GT.AND P5, PT, R104.reuse, 0x1f, PT ;  /* 0x0000001f6800780c */ /* 0x040fe20003fa4270 */
[----:B------:R1:W5:Y:S01]  /*2580*/  @P3 LDG.E.U16 R229, desc[UR14][R10.64] ;  /* 0x0000000e0ae53981 */ /* 0x000362000c1e1500 */
[C---:B------:R-:W-:Y:S02]  /*2590*/  ISETP.GT.AND P3, PT, R104.reuse, 0x1d, PT ;  /* 0x0000001d6800780c */ /* 0x040fe40003f64270 */
[C---:B------:R-:W-:Y:S01]  /*25a0*/  ISETP.GT.AND P0, PT, R104.reuse, RZ, PT ;  /* 0x000000ff6800720c */ /* 0x040fe20003f04270 */
[----:B------:R-:W5:Y:S01]  /*25b0*/  @P4 LDG.E.U16 R231, desc[UR14][R12.64] ;  /* 0x0000000e0ce74981 */ /* 0x000f62000c1e1500 */
[----:B------:R-:W-:Y:S01]  /*25c0*/  ISETP.GT.AND P4, PT, R104, 0x1e, PT ;  /* 0x0000001e6800780c */ /* 0x000fe20003f84270 */
[----:B0-----:R-:W-:Y:S01]  /*25d0*/  IMAD.WIDE R4, R121, 0x2, R6 ;  /* 0x0000000279047825 */ /* 0x001fe200078e0206 */
[----:B------:R-:W-:-:S02]  /*25e0*/  PRMT R124, RZ, 0x7610, R124 ;  /* 0x00007610ff7c7816 */ /* 0x000fc4000000007c */
[----:B------:R-:W-:Y:S01]  /*25f0*/  PRMT R126, RZ, 0x7610, R126 ;  /* 0x00007610ff7e7816 */ /* 0x000fe2000000007e */
[----:B-1----:R-:W-:Y:S01]  /*2600*/  IMAD.WIDE R10, R239, 0x2, R6 ;  /* 0x00000002ef0a7825 */ /* 0x002fe200078e0206 */
[----:B------:R-:W-:Y:S02]  /*2610*/  PRMT R237, RZ, 0x7610, R237 ;  /* 0x00007610ffed7816 */ /* 0x000fe400000000ed */
[----:B------:R0:W5:Y:S01]  /*2620*/  @P1 LDG.E.U16 R124, desc[UR14][R4.64] ;  /* 0x0000000e047c1981 */ /* 0x000162000c1e1500 */
[----:B------:R-:W-:Y:S01]  /*2630*/  PRMT R235, RZ, 0x7610, R235 ;  /* 0x00007610ffeb7816 */ /* 0x000fe200000000eb */
[----:B------:R-:W-:Y:S01]  /*2640*/  IMAD.WIDE R2, R113, 0x2, R6 ;  /* 0x0000000271027825 */ /* 0x000fe200078e0206 */
[----:B------:R-:W-:Y:S01]  /*2650*/  PRMT R233, RZ, 0x7610, R233 ;  /* 0x00007610ffe97816 */ /* 0x000fe200000000e9 */
[----:B------:R-:W5:Y:S01]  /*2660*/  @P2 LDG.E.U16 R126, desc[UR14][R10.64] ;  /* 0x0000000e0a7e2981 */ /* 0x000f62000c1e1500 */
[----:B------:R-:W-:Y:S01]  /*2670*/  PRMT R239, RZ, 0x7610, R239 ;  /* 0x00007610ffef7816 */ /* 0x000fe200000000ef */
[----:B------:R-:W-:-:S02]  /*2680*/  IMAD.WIDE R8, R117, 0x2, R6 ;  /* 0x0000000275087825 */ /* 0x000fc400078e0206 */
[----:B------:R-:W5:Y:S02]  /*2690*/  @P3 LDG.E.U16 R237, desc[UR14][R2.64] ;  /* 0x0000000e02ed3981 */ /* 0x000f64000c1e1500 */
[----:B0-----:R-:W-:Y:S02]  /*26a0*/  IMAD.WIDE R4, R111, 0x2, R6 ;  /* 0x000000026f047825 */ /* 0x001fe400078e0206 */
[----:B------:R-:W5:Y:S04]  /*26b0*/  @P5 LDG.E.U16 R233, desc[UR14][R8.64] ;  /* 0x0000000e08e95981 */ /* 0x000f68000c1e1500 */
[----:B------:R0:W5:Y:S04]  /*26c0*/  @P4 LDG.E.U16 R235, desc[UR14][R4.64] ;  /* 0x0000000e04eb4981 */ /* 0x000168000c1e1500 */
[----:B------:R-:W5:Y:S01]  /*26d0*/  @P0 LDG.E.U16 R239, desc[UR14][R6.64] ;  /* 0x0000000e06ef0981 */ /* 0x000f62000c1e1500 */
[----:B------:R-:W-:Y:S01]  /*26e0*/  BAR.SYNC.DEFER_BLOCKING 0x0 ;  /* 0x0000000000007b1d */ /* 0x000fe20000010000 */
[----:B------:R-:W-:Y:S01]  /*26f0*/  ISETP.GE.AND P1, PT, R137, R104, PT ;  /* 0x000000688900720c */ /* 0x000fe20003f26270 */
[----:B------:R-:W-:-:S02]  /*2700*/  IMAD.MOV.U32 R12, RZ, RZ, R14 ;  /* 0x000000ffff0c7224 */ /* 0x000fc400078e000e */
[----:B------:R-:W-:Y:S01]  /*2710*/  IMAD.MOV.U32 R13, RZ, RZ, R15 ;  /* 0x000000ffff0d7224 */ /* 0x000fe200078e000f */
[----:B------:R-:W-:Y:S01]  /*2720*/  PRMT R128, RZ, 0x7610, R128 ;  /* 0x00007610ff807816 */ /* 0x000fe20000000080 */
[----:B------:R-:W-:Y:S01]  /*2730*/  IMAD.WIDE R14, R107, 0x2, R12 ;  /* 0x000000026b0e7825 */ /* 0x000fe200078e020c */
[----:B------:R-:W-:-:S03]  /*2740*/  PRMT R241, RZ, 0x7610, R241 ;  /* 0x00007610fff17816 */ /* 0x000fc600000000f1 */
[----:B0-----:R-:W-:Y:S02]  /*2750*/  IMAD.MOV.U32 R4, RZ, RZ, R18 ;  /* 0x000000ffff047224 */ /* 0x001fe400078e0012 */
[----:B------:R-:W-:Y:S02]  /*2760*/  IMAD.MOV.U32 R5, RZ, RZ, R19 ;  /* 0x000000ffff057224 */ /* 0x000fe400078e0013 */
[----:B------:R-:W-:Y:S02]  /*2770*/  IMAD.MOV.U32 R2, RZ, RZ, R16 ;  /* 0x000000ffff027224 */ /* 0x000fe400078e0010 */
[----:B------:R-:W-:Y:S02]  /*2780*/  IMAD.MOV.U32 R3, RZ, RZ, R17 ;  /* 0x000000ffff037224 */ /* 0x000fe400078e0011 */
[----:B------:R-:W-:Y:S02]  /*2790*/  IMAD.MOV.U32 R8, RZ, RZ, R20 ;  /* 0x000000ffff087224 */ /* 0x000fe400078e0014 */
[----:B------:R-:W-:Y:S01]  /*27a0*/  IMAD.MOV.U32 R9, RZ, RZ, R21 ;  /* 0x000000ffff097224 */ /* 0x000fe200078e0015 */
[----:B------:R0:W5:Y:S01]  /*27b0*/  @!P1 LDG.E.U16 R128, desc[UR14][R14.64] ;  /* 0x0000000e0e809981 */ /* 0x000162000c1e1500 */
[----:B------:R-:W-:-:S02]  /*27c0*/  IMAD.MOV.U32 R10, RZ, RZ, R88 ;  /* 0x000000ffff0a7224 */ /* 0x000fc400078e0058 */
[----:B------:R-:W-:Y:S01]  /*27d0*/  IMAD.MOV.U32 R11, RZ, RZ, R89 ;  /* 0x000000ffff0b7224 */ /* 0x000fe200078e0059 */
[----:B------:R-:W-:Y:S01]  /*27e0*/  PRMT R130, RZ, 0x7610, R130 ;  /* 0x00007610ff827816 */ /* 0x000fe20000000082 */
[----:B------:R-:W-:Y:S01]  /*27f0*/  IMAD.WIDE R20, R107, 0x2, R8 ;  /* 0x000000026b147825 */ /* 0x000fe200078e0208 */
[----:B------:R-:W-:-:S03]  /*2800*/  PRMT R243, RZ, 0x7610, R243 ;  /* 0x00007610fff37816 */ /* 0x000fc600000000f3 */
[----:B0-----:R-:W-:Y:S02]  /*2810*/  IMAD.MOV.U32 R14, RZ, RZ, R22 ;  /* 0x000000ffff0e7224 */ /* 0x001fe400078e0016 */
[----:B------:R-:W-:Y:S01]  /*2820*/  IMAD.MOV.U32 R15, RZ, RZ, R23 ;  /* 0x000000ffff0f7224 */ /* 0x000fe200078e0017 */
[----:B------:R-:W-:Y:S01]  /*2830*/  PRMT R132, RZ, 0x7610, R132 ;  /* 0x00007610ff847816 */ /* 0x000fe20000000084 */
[C---:B------:R-:W-:Y:S01]  /*2840*/  IMAD.WIDE R18, R107.reuse, 0x2, R10 ;  /* 0x000000026b127825 */ /* 0x040fe200078e020a */
[----:B------:R-:W-:Y:S01]  /*2850*/  PRMT R245, RZ, 0x7610, R245 ;  /* 0x00007610fff57816 */ /* 0x000fe200000000f5 */
[----:B------:R-:W5:Y:S02]  /*2860*/  @!P1 LDG.E.U16 R243, desc[UR14][R20.64] ;  /* 0x0000000e14f39981 */ /* 0x000f64000c1e1500 */
[C---:B------:R-:W-:Y:S02]  /*2870*/  IMAD.WIDE R16, R107.reuse, 0x2, R14 ;  /* 0x000000026b107825 */ /* 0x040fe400078e020e */
[----:B------:R0:W5:Y:S02]  /*2880*/  @!P1 LDG.E.U16 R130, desc[UR14][R18.64] ;  /* 0x0000000e12829981 */ /* 0x000164000c1e1500 */
[----:B------:R-:W-:-:S02]  /*2890*/  IMAD.WIDE R22, R107, 0x2, R2 ;  /* 0x000000026b167825 */ /* 0x000fc400078e0202 */
[----:B------:R1:W5:Y:S02]  /*28a0*/  @!P1 LDG.E.U16 R241, desc[UR14][R16.64] ;  /* 0x0000000e10f19981 */ /* 0x000364000c1e1500 */
[----:B------:R-:W-:Y:S02]  /*28b0*/  IMAD.WIDE R88, R107, 0x2, R4 ;  /* 0x000000026b587825 */ /* 0x000fe400078e0204 */
[----:B------:R1:W5:Y:S02]  /*28c0*/  @!P1 LDG.E.U16 R132, desc[UR14][R22.64] ;  /* 0x0000000e16849981 */ /* 0x000364000c1e1500 */
[----:B0-----:R-:W-:Y:S02]  /*28d0*/  IMAD.MOV.U32 R18, RZ, RZ, R92 ;  /* 0x000000ffff127224 */ /* 0x001fe400078e005c */
[----:B------:R0:W5:Y:S01]  /*28e0*/  @!P1 LDG.E.U16 R245, desc[UR14][R88.64] ;  /* 0x0000000e58f59981 */ /* 0x000162000c1e1500 */
[----:B------:R-:W-:Y:S02]  /*28f0*/  IMAD.MOV.U32 R19, RZ, RZ, R93 ;  /* 0x000000ffff137224 */ /* 0x000fe400078e005d */
[----:B-1----:R-:W-:-:S02]  /*2900*/  IMAD.MOV.U32 R16, RZ, RZ, R94 ;  /* 0x000000ffff107224 */ /* 0x002fc400078e005e */
[----:B------:R-:W-:Y:S02]  /*2910*/  IMAD.MOV.U32 R17, RZ, RZ, R95 ;  /* 0x000000ffff117224 */ /* 0x000fe400078e005f */
[----:B------:R-:W-:Y:S02]  /*2920*/  IMAD.MOV.U32 R20, RZ, RZ, R90 ;  /* 0x000000ffff147224 */ /* 0x000fe400078e005a */
[----:B------:R-:W-:Y:S02]  /*2930*/  IMAD.MOV.U32 R21, RZ, RZ, R91 ;  /* 0x000000ffff157224 */ /* 0x000fe400078e005b */
[----:B------:R-:W-:Y:S02]  /*2940*/  IMAD.MOV.U32 R22, RZ, RZ, R98 ;  /* 0x000000ffff167224 */ /* 0x000fe400078e0062 */
[----:B------:R-:W-:Y:S02]  /*2950*/  IMAD.MOV.U32 R23, RZ, RZ, R99 ;  /* 0x000000ffff177224 */ /* 0x000fe400078e0063 */
[----:B0-----:R-:W-:-:S02]  /*2960*/  IMAD.MOV.U32 R88, RZ, RZ, R96 ;  /* 0x000000ffff587224 */ /* 0x001fc400078e0060 */
[----:B------:R-:W-:Y:S01]  /*2970*/  IMAD.MOV.U32 R89, RZ, RZ, R97 ;  /* 0x000000ffff597224 */ /* 0x000fe200078e0061 */
[----:B------:R-:W-:Y:S01]  /*2980*/  PRMT R134, RZ, 0x7610, R134 ;  /* 0x00007610ff867816 */ /* 0x000fe20000000086 */
[C---:B------:R-:W-:Y:S01]  /*2990*/  IMAD.WIDE R92, R107.reuse, 0x2, R22 ;  /* 0x000000026b5c7825 */ /* 0x040fe200078e0216 */
[----:B------:R-:W-:Y:S02]  /*29a0*/  PRMT R136, RZ, 0x7610, R136 ;  /* 0x00007610ff887816 */ /* 0x000fe40000000088 */
[----:B------:R-:W-:Y:S01]  /*29b0*/  PRMT R138, RZ, 0x7610, R138 ;  /* 0x00007610ff8a7816 */ /* 0x000fe2000000008a */
[C---:B------:R-:W-:Y:S01]  /*29c0*/  IMAD.WIDE R90, R107.reuse, 0x2, R88 ;  /* 0x000000026b5a7825 */ /* 0x040fe200078e0258 */
[----:B------:R-:W-:Y:S02]  /*29d0*/  PRMT R140, RZ, 0x7610, R140 ;  /* 0x00007610ff8c7816 */ /* 0x000fe4000000008c */
[----:B------:R-:W-:Y:S01]  /*29e0*/  PRMT R144, RZ, 0x7610, R144 ;  /* 0x00007610ff907816 */ /* 0x000fe20000000090 */
[C---:B------:R-:W-:Y:S01]  /*29f0*/  IMAD.WIDE R94, R107.reuse, 0x2, R20 ;  /* 0x000000026b5e7825 */ /* 0x040fe200078e0214 */
[----:B------:R0:W5:Y:S03]  /*2a00*/  @!P1 LDG.E.U16 R134, desc[UR14][R90.64] ;  /* 0x0000000e5a869981 */ /* 0x000166000c1e1500 */
[C---:B------:R-:W-:Y:S01]  /*2a10*/  IMAD.WIDE R96, R107.reuse, 0x2, R18 ;  /* 0x000000026b607825 */ /* 0x040fe200078e0212 */
[----:B------:R1:W5:Y:S03]  /*2a20*/  @!P1 LDG.E.U16 R136, desc[UR14][R92.64] ;  /* 0x0000000e5c889981 */ /* 0x000366000c1e1500 */
[----:B------:R-:W-:Y:S01]  /*2a30*/  IMAD.WIDE R98, R107, 0x2, R16 ;  /* 0x000000026b627825 */ /* 0x000fe200078e0210 */
[----:B------:R1:W5:Y:S03]  /*2a40*/  @!P1 LDG.E.U16 R138, desc[UR14][R94.64] ;  /* 0x0000000e5e8a9981 */ /* 0x000366000c1e1500 */
[----:B0-----:R-:W-:Y:S01]  /*2a50*/  IMAD.MOV.U32 R90, RZ, RZ, R212 ;  /* 0x000000ffff5a7224 */ /* 0x001fe200078e00d4 */
[----:B------:R0:W5:Y:S01]  /*2a60*/  @!P1 LDG.E.U16 R140, desc[UR14][R96.64] ;  /* 0x0000000e608c9981 */ /* 0x000162000c1e1500 */
[----:B------:R-:W-:-:S02]  /*2a70*/  IMAD.MOV.U32 R91, RZ, RZ, R213 ;  /* 0x000000ffff5b7224 */ /* 0x000fc400078e00d5 */
[----:B-1----:R-:W-:Y:S01]  /*2a80*/  IMAD.MOV.U32 R92, RZ, RZ, R208 ;  /* 0x000000ffff5c7224 */ /* 0x002fe200078e00d0 */
[----:B------:R1:W5:Y:S01]  /*2a90*/  @!P1 LDG.E.U16 R144, desc[UR14][R98.64] ;  /* 0x0000000e62909981 */ /* 0x000362000c1e1500 */
[----:B------:R-:W-:Y:S02]  /*2aa0*/  IMAD.MOV.U32 R93, RZ, RZ, R209 ;  /* 0x000000ffff5d7224 */ /* 0x000fe400078e00d1 */
[----:B------:R-:W-:Y:S02]  /*2ab0*/  IMAD.MOV.U32 R94, RZ, RZ, R210 ;  /* 0x000000ffff5e7224 */ /* 0x000fe400078e00d2 */
[----:B------:R-:W-:Y:S02]  /*2ac0*/  IMAD.MOV.U32 R95, RZ, RZ, R211 ;  /* 0x000000ffff5f7224 */ /* 0x000fe400078e00d3 */
[----:B0-----:R-:W-:Y:S02]  /*2ad0*/  IMAD.MOV.U32 R96, RZ, RZ, R204 ;  /* 0x000000ffff607224 */ /* 0x001fe400078e00cc */
[----:B------:R-:W-:-:S02]  /*2ae0*/  IMAD.MOV.U32 R97, RZ, RZ, R205 ;  /* 0x000000ffff617224 */ /* 0x000fc400078e00cd */
[----:B-1----:R-:W-:Y:S02]  /*2af0*/  IMAD.MOV.U32 R98, RZ, RZ, R206 ;  /* 0x000000ffff627224 */ /* 0x002fe400078e00ce */
        /* <DEDUP_REMOVED lines=9> */
[----:B------:R-:W5:Y:S03]  /*2b90*/  @!P1 LDG.E.U16 R247, desc[UR14][R204.64] ;  /* 0x0000000eccf79981 */ /* 0x000f66000c1e1500 */
[C---:B------:R-:W-:Y:S01]  /*2ba0*/  IMAD.WIDE R210, R107.reuse, 0x2, R94 ;  /* 0x000000026bd27825 */ /* 0x040fe200078e025e */
[----:B------:R-:W5:Y:S03]  /*2bb0*/  @!P1 LDG.E.U16 R249, desc[UR14][R206.64] ;  /* 0x0000000ecef99981 */ /* 0x000f66000c1e1500 */
[----:B------:R-:W-:Y:S01]  /*2bc0*/  IMAD.WIDE R212, R107, 0x2, R92 ;  /* 0x000000026bd47825 */ /* 0x000fe200078e025c */
[----:B------:R-:W5:Y:S04]  /*2bd0*/  @!P1 LDG.E.U16 R251, desc[UR14][R208.64] ;  /* 0x0000000ed0fb9981 */ /* 0x000f68000c1e1500 */
[----:B------:R-:W5:Y:S04]  /*2be0*/  @!P1 LDG.E.U16 R142, desc[UR14][R210.64] ;  /* 0x0000000ed28e9981 */ /* 0x000f68000c1e1500 */
[----:B------:R-:W5:Y:S04]  /*2bf0*/  @!P1 LDG.E.U16 R146, desc[UR14][R212.64] ;  /* 0x0000000ed4929981 */ /* 0x000f68000c1e1500 */
[----:B--2---:R-:W-:Y:S04]  /*2c00*/  STS.U16 [R102+UR12+0x400], R175 ;  /* 0x000400af66007988 */ /* 0x004fe8000800040c */
[----:B----4-:R-:W-:Y:S04]  /*2c10*/  STS.U16 [R102+UR12+0x800], R203 ;  /* 0x000800cb66007988 */ /* 0x010fe8000800040c */
[----:B---3--:R-:W-:Y:S04]  /*2c20*/  STS.U16 [R102+UR12+0xc00], R225 ;  /* 0x000c00e166007988 */ /* 0x008fe8000800040c */
[----:B-----5:R-:W-:Y:S04]  /*2c30*/  STS.U16 [R102+UR12], R239 ;  /* 0x000000ef66007988 */ /* 0x020fe8000800040c */
[----:B------:R-:W-:Y:S04]  /*2c40*/  STS.U16 [R139+UR12+0x80], R126 ;  /* 0x0000807e8b007988 */ /* 0x000fe8000800040c */
[----:B------:R-:W-:Y:S04]  /*2c50*/  STS.U16 [R139+UR12+0x480], R0 ;  /* 0x000480008b007988 */ /* 0x000fe8000800040c */
[----:B------:R0:W-:Y:S04]  /*2c60*/  STS.U16 [R139+UR12+0x880], R122 ;  /* 0x0008807a8b007988 */ /* 0x0001e8000800040c */
        /* <DEDUP_REMOVED lines=40> */
[----:B------:R1:W-:Y:S01]  /*2ef0*/  STS.U16 [R108+UR12+0x2f00], R146 ;  /* 0x002f00926c007988 */ /* 0x0003e2000800040c */
[----:B------:R2:W-:Y:S06]  /*2f00*/  MEMBAR.ALL.CTA ;  /* 0x0000000000007992 */ /* 0x0005ec0000008000 */
[----:B--2---:R-:W2:Y:S02]  /*2f10*/  FENCE.VIEW.ASYNC.S ;  /* 0x00000000000073c6 */ /* 0x004ea40000000000 */
[----:B--2---:R-:W-:Y:S06]  /*2f20*/  BAR.SYNC.DEFER_BLOCKING 0x0 ;  /* 0x0000000000007b1d */ /* 0x004fec0000010000 */
[----:B------:R-:W-:Y:S01]  /*2f30*/  UMOV UR4, UR13 ;  /* 0x0000000d00047c82 */ /* 0x000fe20008000000 */
[----:B------:R-:W-:Y:S01]  /*2f40*/  UMOV UR5, 0x40000040 ;  /* 0x4000004000057882 */ /* 0x000fe20000000000 */
[----:B------:R-:W-:-:S06]  /*2f50*/  WARPGROUP.ARRIVE ;  /* 0x00000000000079c5 */ /* 0x000fcc0000000000 */
[----:B------:R-:W-:Y:S01]  /*2f60*/  HGMMA.64x64x16.F32.BF16 R56, gdesc[UR4].tnspA, R56 ;  /* 0x20e00000043879f0 */ /* 0x000fe20008701838 */
[----:B------:R-:W-:Y:S01]  /*2f70*/  UMOV UR18, UR6 ;  /* 0x0000000600127c82 */ /* 0x000fe20008000000 */
[----:B------:R-:W-:Y:S02]  /*2f80*/  UMOV UR19, UR7 ;  /* 0x0000000700137c82 */ /* 0x000fe40008000000 */
[----:B------:R-:W-:Y:S04]  /*2f90*/  HGMMA.64x64x16.F32.BF16 R56, gdesc[UR8].tnspA, R56 ;  /* 0x20e00000083879f0 */ /* 0x000fe80008701838 */
[----:B------:R-:W-:Y:S01]  /*2fa0*/  HGMMA.64x64x16.F32.BF16 R24, gdesc[UR16].tnspA, R24 ;  /* 0x20e00000101879f0 */ /* 0x000fe20008701818 */
[----:B------:R-:W-:Y:S01]  /*2fb0*/  UMOV UR22, UR10 ;  /* 0x0000000a00167c82 */ /* 0x000fe20008000000 */
[----:B------:R-:W-:Y:S01]  /*2fc0*/  UMOV UR23, UR11 ;  /* 0x0000000b00177c82 */ /* 0x000fe20008000000 */
[----:B------:R-:W-:-:S05]  /*2fd0*/  VIADD R106, R106, 0xffffffff ;  /* 0xffffffff6a6a7836 */ /* 0x000fca0000000000 */
[----:B------:R-:W-:Y:S01]  /*2fe0*/  ISETP.NE.U32.AND P0, PT, R106, RZ, PT ;  /* 0x000000ff6a00720c */ /* 0x000fe20003f05070 */
[----:B------:R-:W-:Y:S01]  /*2ff0*/  HGMMA.64x64x16.F32.BF16 R24, gdesc[UR20].tnspA, R24, gsb0 ;  /* 0x20e00000141879f0 */ /* 0x000fe20008001818 */
[----:B------:R-:W-:-:S04]  /*3000*/  IMAD.WIDE R22, R135, 0x2, R22 ;  /* 0x0000000287167825 */ /* 0x000fc800078e0216 */
        /* <DEDUP_REMOVED lines=8> */
[----:B------:R-:W-:Y:S02]  /*3090*/  IMAD.MOV.U32 R98, RZ, RZ, R22 ;  /* 0x000000ffff627224 */ /* 0x000fe400078e0016 */
[----:B------:R-:W-:Y:S02]  /*30a0*/  IMAD.MOV.U32 R99, RZ, RZ, R23 ;  /* 0x000000ffff637224 */ /* 0x000fe400078e0017 */
[----:B------:R-:W-:-:S04]  /*30b0*/  IMAD.WIDE R92, R135, 0x2, R18 ;  /* 0x00000002875c7825 */ /* 0x000fc800078e0212 */
[----:B------:R-:W-:Y:S02]  /*30c0*/  IMAD.MOV.U32 R94, RZ, RZ, R16 ;  /* 0x000000ffff5e7224 */ /* 0x000fe400078e0010 */
[----:B------:R-:W-:Y:S02]  /*30d0*/  IMAD.MOV.U32 R95, RZ, RZ, R17 ;  /* 0x000000ffff5f7224 */ /* 0x000fe400078e0011 */
[----:B------:R-:W-:Y:S02]  /*30e0*/  IMAD.MOV.U32 R90, RZ, RZ, R20 ;  /* 0x000000ffff5a7224 */ /* 0x000fe400078e0014 */
[----:B------:R-:W-:Y:S02]  /*30f0*/  IMAD.MOV.U32 R91, RZ, RZ, R21 ;  /* 0x000000ffff5b7224 */ /* 0x000fe400078e0015 */
[----:B------:R-:W-:-:S04]  /*3100*/  IMAD.WIDE R96, R135, 0x2, R88 ;  /* 0x0000000287607825 */ /* 0x000fc800078e0258 */
[----:B------:R-:W-:-:S04]  /*3110*/  IMAD.WIDE R22, R135, 0x2, R14 ;  /* 0x0000000287167825 */ /* 0x000fc800078e020e */
[----:B------:R-:W-:-:S04]  /*3120*/  IMAD.WIDE R18, R135, 0x2, R4 ;  /* 0x0000000287127825 */ /* 0x000fc800078e0204 */
[----:B------:R-:W-:-:S04]  /*3130*/  IMAD.WIDE R16, R135, 0x2, R2 ;  /* 0x0000000287107825 */ /* 0x000fc800078e0202 */
[----:B------:R-:W-:-:S04]  /*3140*/  IMAD.WIDE R20, R135, 0x2, R8 ;  /* 0x0000000287147825 */ /* 0x000fc800078e0208 */
[----:B------:R-:W-:Y:S01]  /*3150*/  IMAD.WIDE R88, R135, 0x2, R10 ;  /* 0x0000000287587825 */ /* 0x000fe200078e020a */
[----:B------:R-:W-:-:S03]  /*3160*/  WARPGROUP.DEPBAR.LE gsb0, 0x0 ;  /* 0x00008000000079c5 */ /* 0x000fc60000010000 */
[----:B------:R-:W-:-:S04]  /*3170*/  IMAD.WIDE R14, R135, 0x2, R12 ;  /* 0x00000002870e7825 */ /* 0x000fc800078e020c */
[----:B0-----:R-:W-:Y:S02]  /*3180*/  IMAD.MOV.U32 R122, RZ, RZ, R6 ;  /* 0x000000ffff7a7224 */ /* 0x001fe400078e0006 */
[----:B------:R-:W-:Y:S02]  /*3190*/  IMAD.MOV.U32 R175, RZ, RZ, R7 ;  /* 0x000000ffffaf7224 */ /* 0x000fe400078e0007 */
[----:B------:R-:W-:Y:S01]  /*31a0*/  VIADD R104, R104, 0xffffffe0 ;  /* 0xffffffe068687836 */ /* 0x000fe20000000000 */
[----:B-1----:R-:W-:Y:S06]  /*31b0*/  @P0 BRA `(.L_x_1) ;  /* 0xffffffec00400947 */ /* 0x002fec000383ffff */
[----:B------:R-:W-:Y:S02]  /*31c0*/  F2FP.BF16.F32.PACK_AB R55, R55, R54 ;  /* 0x000000363737723e */ /* 0x000fe400000010ff */
[----:B------:R-:W-:Y:S02]  /*31d0*/  F2FP.BF16.F32.PACK_AB R51, R51, R50 ;  /* 0x000000323333723e */ /* 0x000fe400000010ff */
[----:B------:R-:W-:Y:S02]  /*31e0*/  F2FP.BF16.F32.PACK_AB R47, R47, R46 ;  /* 0x0000002e2f2f723e */ /* 0x000fe400000010ff */
[----:B------:R-:W-:Y:S02]  /*31f0*/  F2FP.BF16.F32.PACK_AB R43, R43, R42 ;  /* 0x0000002a2b2b723e */ /* 0x000fe400000010ff */
[----:B------:R-:W-:Y:S02]  /*3200*/  F2FP.BF16.F32.PACK_AB R39, R39, R38 ;  /* 0x000000262727723e */ /* 0x000fe400000010ff */
[----:B------:R-:W-:-:S02]  /*3210*/  F2FP.BF16.F32.PACK_AB R35, R35, R34 ;  /* 0x000000222323723e */ /* 0x000fc400000010ff */
        /* <DEDUP_REMOVED lines=25> */
[----:B------:R-:W-:-:S07]  /*33b0*/  F2FP.BF16.F32.PACK_AB R4, R57, R56 ;  /* 0x000000383904723e */ /* 0x000fce00000010ff */
.L_x_0:
[----:B------:R-:W0:Y:S01]  /*33c0*/  S2R R8, SR_TID.X ;  /* 0x0000000000087919 */ /* 0x000e220000002100 */
[----:B------:R-:W-:Y:S01]  /*33d0*/  ULDC.64 UR6, c[0x0][0x228] ;  /* 0x00008a0000067ab9 */ /* 0x000fe20000000a00 */
[C---:B------:R-:W-:Y:S01]  /*33e0*/  VIADD R9, R100.reuse, 0x2 ;  /* 0x0000000264097836 */ /* 0x040fe20000000000 */
[----:B------:R-:W-:Y:S01]  /*33f0*/  BAR.SYNC.DEFER_BLOCKING 0x0 ;  /* 0x0000000000007b1d */ /* 0x000fe20000010000 */
[----:B------:R-:W-:Y:S01]  /*3400*/  ISETP.GE.AND P0, PT, R101, UR6, PT ;  /* 0x0000000665007c0c */ /* 0x000fe2000bf06270 */
[----:B------:R-:W-:-:S03]  /*3410*/  VIADD R10, R100, 0x1 ;  /* 0x00000001640a7836 */ /* 0x000fc60000000000 */
[----:B------:R-:W-:Y:S01]  /*3420*/  ISETP.LT.AND P1, PT, R9, UR7, !P0 ;  /* 0x0000000709007c0c */ /* 0x000fe2000c721270 */
[----:B------:R-:W-:Y:S01]  /*3430*/  VIADD R9, R100, 0x3 ;  /* 0x0000000364097836 */ /* 0x000fe20000000000 */
[----:B------:R-:W-:Y:S01]  /*3440*/  ISETP.LT.AND P2, PT, R10, UR7, !P0 ;  /* 0x000000070a007c0c */ /* 0x000fe2000c741270 */
[----:B------:R-:W-:Y:S01]  /*3450*/  ULDC UR4, c[0x0][0x244] ;  /* 0x0000910000047ab9 */ /* 0x000fe20000000800 */
[----:B------:R-:W-:Y:S02]  /*3460*/  ULDC UR6, c[0x0][0x248] ;  /* 0x0000920000067ab9 */ /* 0x000fe40000000800 */
[----:B------:R-:W-:Y:S01]  /*3470*/  ISETP.LT.AND P5, PT, R9, UR7, !P0 ;  /* 0x0000000709007c0c */ /* 0x000fe2000c7a1270 */
[C---:B0-----:R-:W-:Y:S02]  /*3480*/  IMAD.SHL.U32 R2, R8.reuse, 0x40, RZ ;  /* 0x0000004008027824 */ /* 0x041fe400078e00ff */
[----:B------:R-:W-:-:S03]  /*3490*/  IMAD.SHL.U32 R0, R8, 0x10, RZ ;  /* 0x0000001008007824 */ /* 0x000fc600078e00ff */
[----:B------:R-:W-:Y:S01]  /*34a0*/  LOP3.LUT R3, R2, 0x400, RZ, 0xc0, !PT ;  /* 0x0000040002037812 */ /* 0x000fe200078ec0ff */
[----:B------:R-:W-:Y:S01]  /*34b0*/  IMAD.SHL.U32 R2, R8, 0x8, RZ ;  /* 0x0000000808027824 */ /* 0x000fe200078e00ff */
[----:B------:R-:W-:Y:S02]  /*34c0*/  LOP3.LUT R0, R0, 0xf0, RZ, 0xc0, !PT ;  /* 0x000000f000007812 */ /* 0x000fe400078ec0ff */
[----:B------:R-:W-:Y:S02]  /*34d0*/  LOP3.LUT R8, R8, 0x7f, RZ, 0xc0, !PT ;  /* 0x0000007f08087812 */ /* 0x000fe400078ec0ff */
[----:B------:R-:W-:Y:S01]  /*34e0*/  IADD3 R3, R3, UR12, R0 ;  /* 0x0000000c03037c10 */ /* 0x000fe2000fffe000 */
[----:B------:R-:W-:Y:S01]  /*34f0*/  VIADD R0, R100, 0x4 ;  /* 0x0000000464007836 */ /* 0x000fe20000000000 */
[----:B------:R-:W-:-:S04]  /*3500*/  LOP3.LUT R2, R2, 0x300, RZ, 0xc0, !PT ;  /* 0x0000030002027812 */ /* 0x000fc800078ec0ff */
[----:B------:R-:W-:Y:S01]  /*3510*/  ISETP.LT.AND P4, PT, R0, UR7, !P0 ;  /* 0x0000000700007c0c */ /* 0x000fe2000c781270 */
[----:B------:R-:W-:Y:S01]  /*3520*/  IMAD.IADD R56, R2, 0x1, R3 ;  /* 0x0000000102387824 */ /* 0x000fe200078e0203 */
[----:B------:R-:W-:Y:S01]  /*3530*/  LEA R3, R8, UR12, 0x4 ;  /* 0x0000000c08037c11 */ /* 0x000fe2000f8e20ff */
[----:B------:R-:W-:Y:S01]  /*3540*/  IMAD R2, R101, UR4, RZ ;  /* 0x0000000465027c24 */ /* 0x000fe2000f8e02ff */
[----:B------:R-:W-:Y:S02]  /*3550*/  ULDC.64 UR4, c[0x0][0x220] ;  /* 0x0000880000047ab9 */ /* 0x000fe40000000a00 */
[----:B------:R0:W-:Y:S01]  /*3560*/  STSM.16.M88.4 [R56], R4 ;  /* 0x0000000438007844 */ /* 0x0001e20000000200 */
[----:B------:R-:W-:Y:S01]  /*3570*/  BAR.SYNC.DEFER_BLOCKING 0x0 ;  /* 0x0000000000007b1d */ /* 0x000fe20000010000 */
[----:B------:R-:W-:-:S04]  /*3580*/  LEA R0, P3, R2, UR4, 0x1 ;  /* 0x0000000402007c11 */ /* 0x000fc8000f8608ff */
[----:B------:R-:W-:Y:S02]  /*3590*/  LEA.HI.X.SX32 R2, R2, UR5, 0x1, P3 ;  /* 0x0000000502027c11 */ /* 0x000fe400098f0eff */
[C---:B------:R-:W-:Y:S01]  /*35a0*/  ISETP.LT.AND P3, PT, R100.reuse, UR7, !P0 ;  /* 0x0000000764007c0c */ /* 0x040fe2000c761270 */
[----:B0-----:R-:W-:Y:S01]  /*35b0*/  IMAD R5, R100, UR6, RZ ;  /* 0x0000000664057c24 */ /* 0x001fe2000f8e02ff */
[----:B------:R-:W0:Y:S01]  /*35c0*/  LDS.128 R60, [R3] ;  /* 0x00000000033c7984 */ /* 0x000e220000000c00 */
[----:B------:R-:W-:Y:S06]  /*35d0*/  BAR.SYNC.DEFER_BLOCKING 0x0 ;  /* 0x0000000000007b1d */ /* 0x000fec0000010000 */
[----:B------:R1:W-:Y:S02]  /*35e0*/  STSM.16.M88.4 [R56], R28 ;  /* 0x0000001c38007844 */ /* 0x0003e40000000200 */
[----:B------:R-:W-:Y:S01]  /*35f0*/  BAR.SYNC.DEFER_BLOCKING 0x0 ;  /* 0x0000000000007b1d */ /* 0x000fe20000010000 */
[C---:B-1----:R-:W-:Y:S01]  /*3600*/  LEA R28, P6, R5.reuse, R0, 0x1 ;  /* 0x00000000051c7211 */ /* 0x042fe200078c08ff */
[----:B------:R-:W-:-:S03]  /*3610*/  VIADD R31, R5, UR6 ;  /* 0x00000006051f7c36 */ /* 0x000fc60008000000 */
[----:B------:R-:W-:Y:S02]  /*3620*/  LEA.HI.X.SX32 R29, R5, R2, 0x1, P6 ;  /* 0x00000002051d7211 */ /* 0x000fe400030f0eff */
[----:B------:R-:W-:Y:S01]  /*3630*/  LEA R30, P6, R31, R0, 0x1 ;  /* 0x000000001f1e7211 */ /* 0x000fe200078c08ff */
[----:B------:R-:W1:Y:S01]  /*3640*/  LDS.128 R24, [R3] ;  /* 0x0000000003187984 */ /* 0x000e620000000c00 */
[----:B------:R-:W-:Y:S06]  /*3650*/  BAR.SYNC.DEFER_BLOCKING 0x0 ;  /* 0x0000000000007b1d */ /* 0x000fec0000010000 */
[----:B------:R2:W-:Y:S02]  /*3660*/  STSM.16.M88.4 [R56], R32 ;  /* 0x0000002038007844 */ /* 0x0005e40000000200 */
[----:B------:R-:W-:Y:S01]  /*3670*/  BAR.SYNC.DEFER_BLOCKING 0x0 ;  /* 0x0000000000007b1d */ /* 0x000fe20000010000 */
[----:B--2---:R-:W-:-:S02]  /*3680*/  VIADD R32, R100, 0x5 ;  /* 0x0000000564207836 */ /* 0x004fc40000000000 */
[C---:B------:R-:W-:Y:S01]  /*3690*/  VIADD R33, R31.reuse, UR6 ;  /* 0x000000061f217c36 */ /* 0x040fe20008000000 */
[----:B------:R-:W-:Y:S01]  /*36a0*/  LEA.HI.X.SX32 R31, R31, R2, 0x1, P6 ;  /* 0x000000021f1f7211 */ /* 0x000fe200030f0eff */
[----:B------:R-:W-:Y:S02]  /*36b0*/  VIADD R34, R100, 0x6 ;  /* 0x0000000664227836 */ /* 0x000fe40000000000 */
[----:B------:R-:W-:Y:S01]  /*36c0*/  VIADD R35, R33, UR6 ;  /* 0x0000000621237c36 */ /* 0x000fe20008000000 */
[----:B------:R-:W2:Y:S01]  /*36d0*/  LDS.128 R20, [R3] ;  /* 0x0000000003147984 */ /* 0x000ea20000000c00 */
[----:B------:R-:W-:Y:S06]  /*36e0*/  BAR.SYNC.DEFER_BLOCKING 0x0 ;  /* 0x0000000000007b1d */ /* 0x000fec0000010000 */
[----:B------:R0:W-:Y:S02]  /*36f0*/  STSM.16.M88.4 [R56], R36 ;  /* 0x0000002438007844 */ /* 0x0001e40000000200 */
[----:B------:R-:W-:Y:S01]  /*3700*/  BAR.SYNC.DEFER_BLOCKING 0x0 ;  /* 0x0000000000007b1d */ /* 0x000fe20000010000 */
[----:B0-----:R-:W-:Y:S01]  /*3710*/  PRMT R36, R60, 0x7632, R36 ;  /* 0x000076323c247816 */ /* 0x001fe20000000024 */
[----:B------:R-:W-:Y:S01]  /*3720*/  VIADD R37, R35, UR6 ;  /* 0x0000000623257c36 */ /* 0x000fe20008000000 */
[----:B------:R-:W-:-:S02]  /*3730*/  PRMT R38, R61, 0x7632, R38 ;  /* 0x000076323d267816 */ /* 0x000fc40000000026 */
[----:B------:R-:W-:Y:S01]  /*3740*/  PRMT R39, R62, 0x7632, R39 ;  /* 0x000076323e277816 */ /* 0x000fe20000000027 */
[----:B------:R-:W0:Y:S02]  /*3750*/  LDS.128 R16, [R3] ;  /* 0x0000000003107984 */ /* 0x000e240000000c00 */
[----:B------:R-:W-:Y:S06]  /*3760*/  BAR.SYNC.DEFER_BLOCKING 0x0 ;  /* 0x0000000000007b1d */ /* 0x000fec0000010000 */
[----:B------:R-:W-:Y:S02]  /*3770*/  STSM.16.M88.4 [R56], R40 ;  /* 0x0000002838007844 */ /* 0x000fe40000000200 */
[----:B------:R-:W-:Y:S06]  /*3780*/  BAR.SYNC.DEFER_BLOCKING 0x0 ;  /* 0x0000000000007b1d */ /* 0x000fec0000010000 */
[----:B------:R-:W3:Y:S02]  /*3790*/  LDS.128 R12, [R3] ;  /* 0x00000000030c7984 */ /* 0x000ee40000000c00 */
[----:B------:R-:W-:Y:S06]  /*37a0*/  BAR.SYNC.DEFER_BLOCKING 0x0 ;  /* 0x0000000000007b1d */ /* 0x000fec0000010000 */
[----:B------:R-:W-:Y:S02]  /*37b0*/  STSM.16.M88.4 [R56], R44 ;  /* 0x0000002c38007844 */ /* 0x000fe40000000200 */
[----:B------:R-:W-:Y:S06]  /*37c0*/  BAR.SYNC.DEFER_BLOCKING 0x0 ;  /* 0x0000000000007b1d */ /* 0x000fec0000010000 */
[----:B------:R-:W4:Y:S02]  /*37d0*/  LDS.128 R8, [R3] ;  /* 0x0000000003087984 */ /* 0x000f240000000c00 */
[----:B------:R-:W-:Y:S06]  /*37e0*/  BAR.SYNC.DEFER_BLOCKING 0x0 ;  /* 0x0000000000007b1d */ /* 0x000fec0000010000 */
[----:B------:R-:W-:Y:S02]  /*37f0*/  STSM.16.M88.4 [R56], R48 ;  /* 0x0000003038007844 */ /* 0x000fe40000000200 */
[----:B------:R-:W-:Y:S06]  /*3800*/  BAR.SYNC.DEFER_BLOCKING 0x0 ;  /* 0x0000000000007b1d */ /* 0x000fec0000010000 */
[----:B------:R-:W5:Y:S02]  /*3810*/  LDS.128 R4, [R3] ;  /* 0x0000000003047984 */ /* 0x000f640000000c00 */
[----:B------:R-:W-:Y:S06]  /*3820*/  BAR.SYNC.DEFER_BLOCKING 0x0 ;  /* 0x0000000000007b1d */ /* 0x000fec0000010000 */
[----:B------:R-:W-:Y:S02]  /*3830*/  STSM.16.M88.4 [R56], R52 ;  /* 0x0000003438007844 */ /* 0x000fe40000000200 */
[----:B------:R-:W-:Y:S06]  /*3840*/  BAR.SYNC.DEFER_BLOCKING 0x0 ;  /* 0x0000000000007b1d */ /* 0x000fec0000010000 */
[----:B------:R1:W-:Y:S01]  /*3850*/  @P3 STG.E.U16 desc[UR14][R28.64], R60 ;  /* 0x0000003c1c003986 */ /* 0x0003e2000c10150e */
[----:B------:R-:W-:-:S02]  /*3860*/  ISETP.LT.AND P3, PT, R32, UR7, !P0 ;  /* 0x0000000720007c0c */ /* 0x000fc4000c761270 */
[C---:B------:R-:W-:Y:S01]  /*3870*/  LEA R32, P6, R33.reuse, R0, 0x1 ;  /* 0x0000000021207211 */ /* 0x040fe200078c08ff */
[----:B------:R2:W-:Y:S01]  /*3880*/  @P2 STG.E.U16 desc[UR14][R30.64], R36 ;  /* 0x000000241e002986 */ /* 0x0005e2000c10150e */
[----:B------:R-:W-:Y:S02]  /*3890*/  ISETP.LT.AND P2, PT, R34, UR7, !P0 ;  /* 0x0000000722007c0c */ /* 0x000fe4000c741270 */
[----:B------:R-:W-:Y:S01]  /*38a0*/  LEA.HI.X.SX32 R33, R33, R2, 0x1, P6 ;  /* 0x0000000221217211 */ /* 0x000fe200030f0eff */
[----:B-1----:R-:W-:Y:S01]  /*38b0*/  VIADD R29, R100, 0x7 ;  /* 0x00000007641d7836 */ /* 0x002fe20000000000 */
[----:B------:R-:W-:-:S03]  /*38c0*/  LEA R28, P6, R35, R0, 0x1 ;  /* 0x00000000231c7211 */ /* 0x000fc600078c08ff */
[----:B------:R1:W-:Y:S01]  /*38d0*/  @P1 STG.E.U16 desc[UR14][R32.64], R61 ;  /* 0x0000003d20001986 */ /* 0x0003e2000c10150e */
[C---:B--2---:R-:W-:Y:S01]  /*38e0*/  VIADD R30, R100.reuse, 0x8 ;  /* 0x00000008641e7836 */ /* 0x044fe20000000000 */
[----:B------:R-:W-:Y:S01]  /*38f0*/  ISETP.LT.AND P1, PT, R29, UR7, !P0 ;  /* 0x000000071d007c0c */ /* 0x000fe2000c721270 */
[----:B------:R-:W-:Y:S01]  /*3900*/  VIADD R31, R37, UR6 ;  /* 0x00000006251f7c36 */ /* 0x000fe20008000000 */
[----:B------:R-:W-:Y:S01]  /*3910*/  LEA.HI.X.SX32 R29, R35, R2, 0x1, P6 ;  /* 0x00000002231d7211 */ /* 0x000fe200030f0eff */
[----:B------:R-:W-:Y:S01]  /*3920*/  VIADD R36, R100, 0xa ;  /* 0x0000000a64247836 */ /* 0x000fe20000000000 */
[----:B------:R-:W-:-:S03]  /*3930*/  LEA R34, P6, R37, R0, 0x1 ;  /* 0x0000000025227211 */ /* 0x000fc600078c08ff */
[----:B------:R2:W-:Y:S01]  /*3940*/  @P5 STG.E.U16 desc[UR14][R28.64], R38 ;  /* 0x000000261c005986 */ /* 0x0005e2000c10150e */
[----:B------:R-:W-:Y:S01]  /*3950*/  LEA.HI.X.SX32 R35, R37, R2, 0x1, P6 ;  /* 0x0000000225237211 */ /* 0x000fe200030f0eff */
[----:B-1----:R-:W-:Y:S01]  /*3960*/  VIADD R32, R100, 0x9 ;  /* 0x0000000964207836 */ /* 0x002fe20000000000 */
[----:B------:R-:W-:Y:S01]  /*3970*/  ISETP.LT.AND P5, PT, R30, UR7, !P0 ;  /* 0x000000071e007c0c */ /* 0x000fe2000c7a1270 */
[C---:B------:R-:W-:Y:S01]  /*3980*/  VIADD R33, R31.reuse, UR6 ;  /* 0x000000061f217c36 */ /* 0x040fe20008000000 */
[----:B------:R-:W-:Y:S01]  /*3990*/  LEA R30, P6, R31, R0, 0x1 ;  /* 0x000000001f1e7211 */ /* 0x000fe200078c08ff */
[----:B------:R1:W-:Y:S01]  /*39a0*/  @P4 STG.E.U16 desc[UR14][R34.64], R62 ;  /* 0x0000003e22004986 */ /* 0x0003e2000c10150e */
[----:B------:R-:W-:Y:S01]  /*39b0*/  ISETP.LT.AND P4, PT, R32, UR7, !P0 ;  /* 0x0000000720007c0c */ /* 0x000fe2000c781270 */
[----:B------:R-:W-:Y:S01]  /*39c0*/  VIADD R37, R33, UR6 ;  /* 0x0000000621257c36 */ /* 0x000fe20008000000 */
[----:B------:R-:W-:Y:S02]  /*39d0*/  LEA.HI.X.SX32 R31, R31, R2, 0x1, P6 ;  /* 0x000000021f1f7211 */ /* 0x000fe400030f0eff */
[C---:B------:R-:W-:Y:S01]  /*39e0*/  LEA R32, P6, R33.reuse, R0, 0x1 ;  /* 0x0000000021207211 */ /* 0x040fe200078c08ff */
[----:B--2---:R-:W-:Y:S01]  /*39f0*/  VIADD R29, R100, 0xb ;  /* 0x0000000b641d7836 */ /* 0x004fe20000000000 */
[----:B------:R-:W-:Y:S01]  /*3a00*/  PRMT R38, R24, 0x7632, R38 ;  /* 0x0000763218267816 */ /* 0x000fe20000000026 */
[----:B------:R2:W-:Y:S01]  /*3a10*/  @P3 STG.E.U16 desc[UR14][R30.64], R39 ;  /* 0x000000271e003986 */ /* 0x0005e2000c10150e */
[----:B------:R-:W-:-:S02]  /*3a20*/  LEA.HI.X.SX32 R33, R33, R2, 0x1, P6 ;  /* 0x0000000221217211 */ /* 0x000fc400030f0eff */
[C---:B------:R-:W-:Y:S01]  /*3a30*/  LEA R28, P6, R37.reuse, R0, 0x1 ;  /* 0x00000000251c7211 */ /* 0x040fe200078c08ff */
[----:B-1----:R-:W-:Y:S01]  /*3a40*/  VIADD R35, R37, UR6 ;  /* 0x0000000625237c36 */ /* 0x002fe20008000000 */
[----:B------:R-:W-:Y:S01]  /*3a50*/  ISETP.LT.AND P3, PT, R36, UR7, !P0 ;  /* 0x0000000724007c0c */ /* 0x000fe2000c761270 */
[----:B------:R1:W-:Y:S01]  /*3a60*/  @P2 STG.E.U16 desc[UR14][R32.64], R63 ;  /* 0x0000003f20002986 */ /* 0x0003e2000c10150e */
[----:B------:R-:W-:Y:S01]  /*3a70*/  ISETP.LT.AND P2, PT, R29, UR7, !P0 ;  /* 0x000000071d007c0c */ /* 0x000fe2000c741270 */
[C---:B------:R-:W-:Y:S01]  /*3a80*/  VIADD R36, R100.reuse, 0xe ;  /* 0x0000000e64247836 */ /* 0x040fe20000000000 */
[----:B------:R-:W-:Y:S02]  /*3a90*/  LEA.HI.X.SX32 R29, R37, R2, 0x1, P6 ;  /* 0x00000002251d7211 */ /* 0x000fe400030f0eff */
[----:B------:R-:W-:Y:S01]  /*3aa0*/  PRMT R37, R63, 0x7632, R37 ;  /* 0x000076323f257816 */ /* 0x000fe20000000025 */
[----:B--2---:R-:W-:Y:S01]  /*3ab0*/  VIADD R30, R100, 0xc ;  /* 0x0000000c641e7836 */ /* 0x004fe20000000000 */
[C---:B------:R-:W-:Y:S01]  /*3ac0*/  LEA R34, P6, R35.reuse, R0, 0x1 ;  /* 0x0000000023227211 */ /* 0x040fe200078c08ff */
[----:B------:R-:W-:-:S02]  /*3ad0*/  VIADD R31, R35, UR6 ;  /* 0x00000006231f7c36 */ /* 0x000fc40008000000 */
[----:B------:R2:W-:Y:S01]  /*3ae0*/  @P1 STG.E.U16 desc[UR14][R28.64], R37 ;  /* 0x000000251c001986 */ /* 0x0005e2000c10150e */
[----:B------:R-:W-:Y:S01]  /*3af0*/  LEA.HI.X.SX32 R35, R35, R2, 0x1, P6 ;  /* 0x0000000223237211 */ /* 0x000fe200030f0eff */
[----:B-1----:R-:W-:Y:S01]  /*3b00*/  VIADD R32, R100, 0xd ;  /* 0x0000000d64207836 */ /* 0x002fe20000000000 */
[----:B------:R-:W-:Y:S01]  /*3b10*/  ISETP.LT.AND P1, PT, R30, UR7, !P0 ;  /* 0x000000071e007c0c */ /* 0x000fe2000c721270 */
[C---:B------:R-:W-:Y:S01]  /*3b20*/  VIADD R33, R31.reuse, UR6 ;  /* 0x000000061f217c36 */ /* 0x040fe20008000000 */
[C---:B------:R-:W-:Y:S01]  /*3b30*/  LEA R30, P6, R31.reuse, R0, 0x1 ;  /* 0x000000001f1e7211 */ /* 0x040fe200078c08ff */
[----:B------:R1:W-:Y:S01]  /*3b40*/  @P5 STG.E.U16 desc[UR14][R34.64], R24 ;  /* 0x0000001822005986 */ /* 0x0003e2000c10150e */
[----:B------:R-:W-:Y:S02]  /*3b50*/  ISETP.LT.AND P5, PT, R32, UR7, !P0 ;  /* 0x0000000720007c0c */ /* 0x000fe4000c7a1270 */
[----:B------:R-:W-:Y:S02]  /*3b60*/  LEA.HI.X.SX32 R31, R31, R2, 0x1, P6 ;  /* 0x000000021f1f7211 */ /* 0x000fe400030f0eff */
[C---:B------:R-:W-:Y:S01]  /*3b70*/  LEA R32, P6, R33.reuse, R0, 0x1 ;  /* 0x0000000021207211 */ /* 0x040fe200078c08ff */
[----:B--2---:R-:W-:-:S02]  /*3b80*/  VIADD R29, R33, UR6 ;  /* 0x00000006211d7c36 */ /* 0x004fc40008000000 */
[----:B------:R2:W-:Y:S01]  /*3b90*/  @P4 STG.E.U16 desc[UR14][R30.64], R38 ;  /* 0x000000261e004986 */ /* 0x0005e2000c10150e */
[----:B------:R-:W-:Y:S02]  /*3ba0*/  LEA.HI.X.SX32 R33, R33, R2, 0x1, P6 ;  /* 0x0000000221217211 */ /* 0x000fe400030f0eff */
[C---:B------:R-:W-:Y:S01]  /*3bb0*/  LEA R28, P6, R29.reuse, R0, 0x1 ;  /* 0x000000001d1c7211 */ /* 0x040fe200078c08ff */
[----:B-1----:R-:W-:Y:S01]  /*3bc0*/  VIADD R24, R100, 0xf ;  /* 0x0000000f64187836 */ /* 0x002fe20000000000 */
[----:B------:R-:W-:Y:S01]  /*3bd0*/  ISETP.LT.AND P4, PT, R36, UR7, !P0 ;  /* 0x0000000724007c0c */ /* 0x000fe2000c781270 */
[C---:B------:R-:W-:Y:S01]  /*3be0*/  VIADD R35, R29.reuse, UR6 ;  /* 0x000000061d237c36 */ /* 0x040fe20008000000 */
[----:B------:R1:W-:Y:S01]  /*3bf0*/  @P3 STG.E.U16 desc[UR14][R32.64], R25 ;  /* 0x0000001920003986 */ /* 0x0003e2000c10150e */
[----:B------:R-:W-:Y:S02]  /*3c00*/  LEA.HI.X.SX32 R29, R29, R2, 0x1, P6 ;  /* 0x000000021d1d7211 */ /* 0x000fe400030f0eff */
[----:B------:R-:W-:Y:S01]  /*3c10*/  ISETP.LT.AND P3, PT, R24, UR7, !P0 ;  /* 0x0000000718007c0c */ /* 0x000fe2000c761270 */
[----:B------:R-:W-:Y:S01]  /*3c20*/  VIADD R24, R100, 0x10 ;  /* 0x0000001064187836 */ /* 0x000fe20000000000 */
[C---:B------:R-:W-:Y:S01]  /*3c30*/  LEA R34, P6, R35.reuse, R0, 0x1 ;  /* 0x0000000023227211 */ /* 0x040fe200078c08ff */
[----:B--2---:R-:W-:-:S03]  /*3c40*/  VIADD R31, R35, UR6 ;  /* 0x00000006231f7c36 */ /* 0x004fc60008000000 */
[----:B------:R-:W-:Y:S02]  /*3c50*/  LEA.HI.X.SX32 R35, R35, R2, 0x1, P6 ;  /* 0x0000000223237211 */ /* 0x000fe400030f0eff */
[----:B------:R-:W-:Y:S01]  /*3c60*/  LEA R30, P6, R31, R0, 0x1 ;  /* 0x000000001f1e7211 */ /* 0x000fe200078c08ff */
[----:B-1----:R-:W-:Y:S01]  /*3c70*/  VIADD R32, R100, 0x12 ;  /* 0x0000001264207836 */ /* 0x002fe20000000000 */
[----:B------:R-:W-:Y:S01]  /*3c80*/  PRMT R33, R25, 0x7632, R33 ;  /* 0x0000763219217816 */ /* 0x000fe20000000021 */
[C---:B------:R-:W-:Y:S01]  /*3c90*/  VIADD R25, R31.reuse, UR6 ;  /* 0x000000061f197c36 */ /* 0x040fe20008000000 */
[----:B------:R-:W-:-:S03]  /*3ca0*/  LEA.HI.X.SX32 R31, R31, R2, 0x1, P6 ;  /* 0x000000021f1f7211 */ /* 0x000fc600030f0eff */
[----:B------:R1:W-:Y:S01]  /*3cb0*/  @P2 STG.E.U16 desc[UR14][R28.64], R33 ;  /* 0x000000211c002986 */ /* 0x0003e2000c10150e */
[----:B------:R-:W-:Y:S01]  /*3cc0*/  ISETP.LT.AND P2, PT, R24, UR7, !P0 ;  /* 0x0000000718007c0c */ /* 0x000fe2000c741270 */
[----:B------:R-:W-:Y:S02]  /*3cd0*/  VIADD R24, R100, 0x11 ;  /* 0x0000001164187836 */ /* 0x000fe40000000000 */
[----:B------:R2:W-:Y:S03]  /*3ce0*/  @P1 STG.E.U16 desc[UR14][R34.64], R26 ;  /* 0x0000001a22001986 */ /* 0x0005e6000c10150e */
[----:B------:R-:W-:Y:S02]  /*3cf0*/  ISETP.LT.AND P1, PT, R24, UR7, !P0 ;  /* 0x0000000718007c0c */ /* 0x000fe4000c721270 */
[C---:B------:R-:W-:Y:S01]  /*3d00*/  LEA R24, P6, R25.reuse, R0, 0x1 ;  /* 0x0000000019187211 */ /* 0x040fe200078c08ff */
[----:B-1----:R-:W-:-:S03]  /*3d10*/  VIADD R29, R25, UR6 ;  /* 0x00000006191d7c36 */ /* 0x002fc60008000000 */
[----:B------:R-:W-:Y:S02]  /*3d20*/  LEA.HI.X.SX32 R25, R25, R2, 0x1, P6 ;  /* 0x0000000219197211 */ /* 0x000fe400030f0eff */
[----:B--2---:R-:W-:Y:S01]  /*3d30*/  PRMT R35, R26, 0x7632, R35 ;  /* 0x000076321a237816 */ /* 0x004fe20000000023 */
[C---:B------:R-:W-:Y:S01]  /*3d40*/  VIADD R33, R29.reuse, UR6 ;  /* 0x000000061d217c36 */ /* 0x040fe20008000000 */
[----:B------:R-:W-:Y:S01]  /*3d50*/  LEA R28, P6, R29, R0, 0x1 ;  /* 0x000000001d1c7211 */ /* 0x000fe200078c08ff */
[----:B------:R-:W-:Y:S01]  /*3d60*/  VIADD R26, R100, 0x13 ;  /* 0x00000013641a7836 */ /* 0x000fe20000000000 */
[----:B------:R-:W-:Y:S01]  /*3d70*/  PRMT R34, R27, 0x7632, R34 ;  /* 0x000076321b227816 */ /* 0x000fe20000000022 */
[----:B------:R1:W-:Y:S01]  /*3d80*/  @P5 STG.E.U16 desc[UR14][R30.64], R35 ;  /* 0x000000231e005986 */ /* 0x0003e2000c10150e */
[----:B------:R-:W-:Y:S02]  /*3d90*/  ISETP.LT.AND P5, PT, R32, UR7, !P0 ;  /* 0x0000000720007c0c */ /* 0x000fe4000c7a1270 */
[----:B------:R-:W-:Y:S01]  /*3da0*/  LEA.HI.X.SX32 R29, R29, R2, 0x1, P6 ;  /* 0x000000021d1d7211 */ /* 0x000fe200030f0eff */
[----:B------:R2:W-:Y:S01]  /*3db0*/  @P4 STG.E.U16 desc[UR14][R24.64], R27 ;  /* 0x0000001b18004986 */ /* 0x0005e2000c10150e */
[----:B------:R-:W-:-:S02]  /*3dc0*/  LEA R32, P6, R33, R0, 0x1 ;  /* 0x0000000021207211 */ /* 0x000fc400078c08ff */
[----:B------:R-:W-:Y:S01]  /*3dd0*/  ISETP.LT.AND P4, PT, R26, UR7, !P0 ;  /* 0x000000071a007c0c */ /* 0x000fe2000c781270 */
[----:B------:R-:W-:Y:S01]  /*3de0*/  VIADD R26, R100, 0x14 ;  /* 0x00000014641a7836 */ /* 0x000fe20000000000 */
[----:B------:R0:W-:Y:S01]  /*3df0*/  @P3 STG.E.U16 desc[UR14][R28.64], R34 ;  /* 0x000000221c003986 */ /* 0x0001e2000c10150e */
[C---:B-1----:R-:W-:Y:S01]  /*3e00*/  VIADD R31, R33.reuse, UR6 ;  /* 0x00000006211f7c36 */ /* 0x042fe20008000000 */
[----:B------:R-:W-:Y:S02]  /*3e10*/  LEA.HI.X.SX32 R33, R33, R2, 0x1, P6 ;  /* 0x0000000221217211 */ /* 0x000fe400030f0eff */
[----:B------:R-:W-:Y:S01]  /*3e20*/  ISETP.LT.AND P3, PT, R26, UR7, !P0 ;  /* 0x000000071a007c0c */ /* 0x000fe2000c761270 */
[C---:B--2---:R-:W-:Y:S01]  /*3e30*/  VIADD R24, R100.reuse, 0x15 ;  /* 0x0000001564187836 */ /* 0x044fe20000000000 */
[C---:B------:R-:W-:Y:S01]  /*3e40*/  LEA R30, P6, R31.reuse, R0, 0x1 ;  /* 0x000000001f1e7211 */ /* 0x040fe200078c08ff */
[C---:B------:R-:W-:Y:S01]  /*3e50*/  VIADD R25, R31.reuse, UR6 ;  /* 0x000000061f197c36 */ /* 0x040fe20008000000 */
[----:B------:R1:W-:Y:S01]  /*3e60*/  @P2 STG.E.U16 desc[UR14][R32.64], R20 ;  /* 0x0000001420002986 */ /* 0x0003e2000c10150e */
[----:B------:R-:W-:Y:S01]  /*3e70*/  VIADD R26, R100, 0x16 ;  /* 0x00000016641a7836 */ /* 0x000fe20000000000 */
[----:B------:R-:W-:Y:S01]  /*3e80*/  LEA.HI.X.SX32 R31, R31, R2, 0x1, P6 ;  /* 0x000000021f1f7211 */ /* 0x000fe200030f0eff */
[----:B------:R-:W-:Y:S01]  /*3e90*/  VIADD R27, R25, UR6 ;  /* 0x00000006191b7c36 */ /* 0x000fe20008000000 */
[----:B------:R-:W-:-:S02]  /*3ea0*/  ISETP.LT.AND P2, PT, R24, UR7, !P0 ;  /* 0x0000000718007c0c */ /* 0x000fc4000c741270 */
[----:B------:R-:W-:Y:S01]  /*3eb0*/  LEA R24, P6, R25, R0, 0x1 ;  /* 0x0000000019187211 */ /* 0x000fe200078c08ff */
[----:B0-----:R-:W-:-:S03]  /*3ec0*/  VIADD R29, R27, UR6 ;  /* 0x000000061b1d7c36 */ /* 0x001fc60008000000 */
[----:B------:R-:W-:Y:S02]  /*3ed0*/  LEA.HI.X.SX32 R25, R25, R2, 0x1, P6 ;  /* 0x0000000219197211 */ /* 0x000fe400030f0eff */
[----:B-1----:R-:W-:Y:S01]  /*3ee0*/  PRMT R33, R20, 0x7632, R33 ;  /* 0x0000763214217816 */ /* 0x002fe20000000021 */
[----:B------:R-:W-:-:S04]  /*3ef0*/  VIADD R20, R100, 0x17 ;  /* 0x0000001764147836 */ /* 0x000fc80000000000 */
[----:B------:R0:W-:Y:S01]  /*3f00*/  @P1 STG.E.U16 desc[UR14][R30.64], R33 ;  /* 0x000000211e001986 */ /* 0x0001e2000c10150e */
[----:B------:R-:W-:Y:S02]  /*3f10*/  ISETP.LT.AND P1, PT, R26, UR7, !P0 ;  /* 0x000000071a007c0c */ /* 0x000fe4000c721270 */
[C---:B------:R-:W-:Y:S01]  /*3f20*/  LEA R26, P6, R27.reuse, R0, 0x1 ;  /* 0x000000001b1a7211 */ /* 0x040fe200078c08ff */
[----:B------:R1:W-:Y:S01]  /*3f30*/  @P5 STG.E.U16 desc[UR14][R24.64], R21 ;  /* 0x0000001518005986 */ /* 0x0003e2000c10150e */
[----:B------:R-:W-:Y:S01]  /*3f40*/  ISETP.LT.AND P5, PT, R20, UR7, !P0 ;  /* 0x0000000714007c0c */ /* 0x000fe2000c7a1270 */
[----:B------:R-:W-:Y:S01]  /*3f50*/  VIADD R20, R100, 0x18 ;  /* 0x0000001864147836 */ /* 0x000fe20000000000 */
[----:B------:R-:W-:Y:S02]  /*3f60*/  LEA.HI.X.SX32 R27, R27, R2, 0x1, P6 ;  /* 0x000000021b1b7211 */ /* 0x000fe400030f0eff */
[C---:B------:R-:W-:Y:S01]  /*3f70*/  LEA R28, P6, R29.reuse, R0, 0x1 ;  /* 0x000000001d1c7211 */ /* 0x040fe200078c08ff */
[----:B0-----:R-:W-:-:S03]  /*3f80*/  VIADD R31, R29, UR6 ;  /* 0x000000061d1f7c36 */ /* 0x001fc60008000000 */
[----:B------:R-:W-:Y:S02]  /*3f90*/  LEA.HI.X.SX32 R29, R29, R2, 0x1, P6 ;  /* 0x000000021d1d7211 */ /* 0x000fe400030f0eff */
[----:B-1----:R-:W-:Y:S01]  /*3fa0*/  PRMT R25, R21, 0x7632, R25 ;  /* 0x0000763215197816 */ /* 0x002fe20000000019 */
[C---:B------:R-:W-:Y:S01]  /*3fb0*/  VIADD R21, R31.reuse, UR6 ;  /* 0x000000061f157c36 */ /* 0x040fe20008000000 */
[C---:B------:R-:W-:Y:S01]  /*3fc0*/  LEA R30, P6, R31.reuse, R0, 0x1 ;  /* 0x000000001f1e7211 */ /* 0x040fe200078c08ff */
[----:B------:R-:W-:Y:S02]  /*3fd0*/  VIADD R24, R100, 0x1a ;  /* 0x0000001a64187836 */ /* 0x000fe40000000000 */
[----:B------:R0:W-:Y:S01]  /*3fe0*/  @P4 STG.E.U16 desc[UR14][R26.64], R25 ;  /* 0x000000191a004986 */ /* 0x0001e2000c10150e */
[----:B------:R-:W-:Y:S01]  /*3ff0*/  ISETP.LT.AND P4, PT, R20, UR7, !P0 ;  /* 0x0000000714007c0c */ /* 0x000fe2000c781270 */
[----:B------:R-:W-:Y:S01]  /*4000*/  VIADD R20, R100, 0x19 ;  /* 0x0000001964147836 */ /* 0x000fe20000000000 */
[----:B------:R-:W-:Y:S01]  /*4010*/  LEA.HI.X.SX32 R31, R31, R2, 0x1, P6 ;  /* 0x000000021f1f7211 */ /* 0x000fe200030f0eff */
[----:B------:R1:W-:Y:S03]  /*4020*/  @P3 STG.E.U16 desc[UR14][R28.64], R22 ;  /* 0x000000161c003986 */ /* 0x0003e6000c10150e */
[----:B------:R-:W-:-:S02]  /*4030*/  ISETP.LT.AND P3, PT, R20, UR7, !P0 ;  /* 0x0000000714007c0c */ /* 0x000fc4000c761270 */
[C---:B------:R-:W-:Y:S01]  /*4040*/  LEA R20, P6, R21.reuse, R0, 0x1 ;  /* 0x0000000015147211 */ /* 0x040fe200078c08ff */
[----:B0-----:R-:W-:-:S03]  /*4050*/  VIADD R25, R21, UR6 ;  /* 0x0000000615197c36 */ /* 0x001fc60008000000 */
[----:B------:R-:W-:Y:S02]  /*4060*/  LEA.HI.X.SX32 R21, R21, R2, 0x1, P6 ;  /* 0x0000000215157211 */ /* 0x000fe400030f0eff */
[----:B-1----:R-:W-:Y:S01]  /*4070*/  PRMT R29, R22, 0x7632, R29 ;  /* 0x00007632161d7816 */ /* 0x002fe2000000001d */
[C---:B------:R-:W-:Y:S02]  /*4080*/  VIADD R27, R25.reuse, UR6 ;  /* 0x00000006191b7c36 */ /* 0x040fe40008000000 */
[----:B------:R-:W-:Y:S02]  /*4090*/  VIADD R22, R100, 0x1b ;  /* 0x0000001b64167836 */ /* 0x000fe40000000000 */
[----:B------:R0:W-:Y:S01]  /*40a0*/  @P2 STG.E.U16 desc[UR14][R30.64], R29 ;  /* 0x0000001d1e002986 */ /* 0x0001e2000c10150e */
[----:B------:R-:W-:Y:S02]  /*40b0*/  ISETP.LT.AND P2, PT, R24, UR7, !P0 ;  /* 0x0000000718007c0c */ /* 0x000fe4000c741270 */
[C---:B------:R-:W-:Y:S01]  /*40c0*/  LEA R24, P6, R25.reuse, R0, 0x1 ;  /* 0x0000000019187211 */ /* 0x040fe200078c08ff */
[----:B------:R1:W-:Y:S01]  /*40d0*/  @P1 STG.E.U16 desc[UR14][R20.64], R23 ;  /* 0x0000001714001986 */ /* 0x0003e2000c10150e */
[----:B------:R-:W-:Y:S01]  /*40e0*/  ISETP.LT.AND P1, PT, R22, UR7, !P0 ;  /* 0x0000000716007c0c */ /* 0x000fe2000c721270 */
[----:B------:R-:W-:Y:S01]  /*40f0*/  VIADD R22, R100, 0x1c ;  /* 0x0000001c64167836 */ /* 0x000fe20000000000 */
[----:B------:R-:W-:-:S02]  /*4100*/  LEA.HI.X.SX32 R25, R25, R2, 0x1, P6 ;  /* 0x0000000219197211 */ /* 0x000fc400030f0eff */
[C---:B------:R-:W-:Y:S01]  /*4110*/  LEA R26, P6, R27.reuse, R0, 0x1 ;  /* 0x000000001b1a7211 */ /* 0x040fe200078c08ff */
[----:B0-----:R-:W-:Y:S01]  /*4120*/  VIADD R29, R27, UR6 ;  /* 0x000000061b1d7c36 */ /* 0x001fe20008000000 */
[----:B------:R-:W-:Y:S02]  /*4130*/  PRMT R30, R23, 0x7632, R30 ;  /* 0x00007632171e7816 */ /* 0x000fe4000000001e */
[----:B------:R-:W-:Y:S01]  /*4140*/  LEA.HI.X.SX32 R27, R27, R2, 0x1, P6 ;  /* 0x000000021b1b7211 */ /* 0x000fe200030f0eff */
[----:B-1----:R-:W-:Y:S01]  /*4150*/  VIADD R20, R100, 0x1d ;  /* 0x0000001d64147836 */ /* 0x002fe20000000000 */
[C---:B------:R-:W-:Y:S01]  /*4160*/  LEA R28, P6, R29.reuse, R0, 0x1 ;  /* 0x000000001d1c7211 */ /* 0x040fe200078c08ff */
[C---:B------:R-:W-:Y:S01]  /*4170*/  VIADD R21, R29.reuse, UR6 ;  /* 0x000000061d157c36 */ /* 0x040fe20008000000 */
[----:B------:R0:W-:Y:S01]  /*4180*/  @P5 STG.E.U16 desc[UR14][R24.64], R30 ;  /* 0x0000001e18005986 */ /* 0x0001e2000c10150e */
[----:B------:R-:W-:Y:S01]  /*4190*/  ISETP.LT.AND P5, PT, R22, UR7, !P0 ;  /* 0x0000000716007c0c */ /* 0x000fe2000c7a1270 */
[----:B------:R-:W-:Y:S01]  /*41a0*/  VIADD R22, R100, 0x1e ;  /* 0x0000001e64167836 */ /* 0x000fe20000000000 */
[----:B------:R-:W-:Y:S01]  /*41b0*/  LEA.HI.X.SX32 R29, R29, R2, 0x1, P6 ;  /* 0x000000021d1d7211 */ /* 0x000fe200030f0eff */
[----:B------:R1:W-:Y:S01]  /*41c0*/  @P4 STG.E.U16 desc[UR14][R26.64], R16 ;  /* 0x000000101a004986 */ /* 0x0003e2000c10150e */
[----:B------:R-:W-:Y:S01]  /*41d0*/  ISETP.LT.AND P4, PT, R20, UR7, !P0 ;  /* 0x0000000714007c0c */ /* 0x000fe2000c781270 */
[C---:B------:R-:W-:Y:S01]  /*41e0*/  VIADD R23, R21.reuse, UR6 ;  /* 0x0000000615177c36 */ /* 0x040fe20008000000 */
[----:B------:R-:W-:-:S04]  /*41f0*/  LEA R20, P6, R21, R0, 0x1 ;  /* 0x0000000015147211 */ /* 0x000fc800078c08ff */
[----:B------:R-:W-:Y:S01]  /*4200*/  LEA.HI.X.SX32 R21, R21, R2, 0x1, P6 ;  /* 0x0000000215157211 */ /* 0x000fe200030f0eff */
[----:B0-----:R-:W-:Y:S01]  /*4210*/  VIADD R25, R23, UR6 ;  /* 0x0000000617197c36 */ /* 0x001fe20008000000 */
        /* <DEDUP_REMOVED lines=46> */
[----:B---3--:R1:W-:Y:S01]  /*4500*/  @P1 STG.E.U16 desc[UR14][R22.64], R12 ;  /* 0x0000000c16001986 */ /* 0x0083e2000c10150e */
        /* <DEDUP_REMOVED lines=51> */
[----:B----4-:R1:W-:Y:S01]  /*4840*/  @P3 STG.E.U16 desc[UR14][R18.64], R8 ;  /* 0x0000000812003986 */ /* 0x0103e2000c10150e */
        /* <DEDUP_REMOVED lines=13> */
[----:B------:R-:W-:Y:S01]  /*4920*/  LEA.HI.X.SX32 R15, R15, R2, 0x1, P6 ;  /* 0x000000020f0f7211 */ /* 0x000fe200030f0eff */
[----:B------:R2:W3:Y:S01]  /*4930*/  LDS.128 R20, [R3] ;  /* 0x0000000003147984 */ /* 0x0004e20000000c00 */
        /* <DEDUP_REMOVED lines=9> */
[C---:B------:R-:W-:Y:S01]  /*49d0*/  VIADD R8, R100.reuse, 0x31 ;  /* 0x0000003164087836 */ /* 0x040fe20000000000 */
[----:B------:R-:W-:Y:S01]  /*49e0*/  LEA.HI.X.SX32 R19, R19, R2, 0x1, P6 ;  /* 0x0000000213137211 */ /* 0x000fe200030f0eff */
[----:B------:R1:W-:Y:S01]  /*49f0*/  @P4 STG.E.U16 desc[UR14][R16.64], R10 ;  /* 0x0000000a10004986 */ /* 0x0003e2000c10150e */
[----:B--2---:R-:W-:-:S02]  /*4a00*/  VIADD R3, R100, 0x3a ;  /* 0x0000003a64037836 */ /* 0x004fc40000000000 */
[----:B------:R-:W-:Y:S02]  /*4a10*/  ISETP.LT.AND P4, PT, R8, UR7, !P0 ;  /* 0x0000000708007c0c */ /* 0x000fe4000c781270 */
        /* <DEDUP_REMOVED lines=17> */
[C---:B-1----:R-:W-:Y:S01]  /*4b30*/  VIADD R11, R17.reuse, UR6 ;  /* 0x00000006110b7c36 */ /* 0x042fe20008000000 */
[C---:B------:R-:W-:Y:S01]  /*4b40*/  LEA R16, P6, R17.reuse, R0, 0x1 ;  /* 0x0000000011107211 */ /* 0x040fe200078c08ff */
[----:B------:R-:W-:Y:S01]  /*4b50*/  VIADD R9, R100, 0x35 ;  /* 0x0000003564097836 */ /* 0x000fe20000000000 */
[----:B------:R0:W-:Y:S01]  /*4b60*/  @P1 STG.E.U16 desc[UR14][R12.64], R18 ;  /* 0x000000120c001986 */ /* 0x0001e2000c10150e */
[----:B------:R-:W-:Y:S01]  /*4b70*/  ISETP.LT.AND P1, PT, R10, UR7, !P0 ;  /* 0x000000070a007c0c */ /* 0x000fe2000c721270 */
[----:B------:R-:W-:Y:S01]  /*4b80*/  VIADD R10, R100, 0x36 ;  /* 0x00000036640a7836 */ /* 0x000fe20000000000 */
[----:B------:R-:W-:Y:S01]  /*4b90*/  LEA.HI.X.SX32 R17, R17, R2, 0x1, P6 ;  /* 0x0000000211117211 */ /* 0x000fe200030f0eff */
[----:B-----5:R1:W-:Y:S01]  /*4ba0*/  @P5 STG.E.U16 desc[UR14][R14.64], R4 ;  /* 0x000000040e005986 */ /* 0x0203e2000c10150e */
[----:B------:R-:W-:-:S02]  /*4bb0*/  LEA R8, P6, R11, R0, 0x1 ;  /* 0x000000000b087211 */ /* 0x000fc400078c08ff */
[----:B------:R-:W-:Y:S02]  /*4bc0*/  ISETP.LT.AND P5, PT, R9, UR7, !P0 ;  /* 0x0000000709007c0c */ /* 0x000fe4000c7a1270 */
[C---:B------:R-:W-:Y:S01]  /*4bd0*/  LEA.HI.X.SX32 R9, R11.reuse, R2, 0x1, P6 ;  /* 0x000000020b097211 */ /* 0x040fe200030f0eff */
[----:B------:R-:W-:-:S04]  /*4be0*/  VIADD R11, R11, UR6 ;  /* 0x000000060b0b7c36 */ /* 0x000fc80008000000 */
[----:B0-----:R-:W-:Y:S01]  /*4bf0*/  VIADD R13, R11, UR6 ;  /* 0x000000060b0d7c36 */ /* 0x001fe20008000000 */
[----:B-1----:R-:W-:Y:S01]  /*4c00*/  PRMT R15, R4, 0x7632, R15 ;  /* 0x00007632040f7816 */ /* 0x002fe2000000000f */
[----:B------:R-:W-:Y:S01]  /*4c10*/  VIADD R4, R100, 0x37 ;  /* 0x0000003764047836 */ /* 0x000fe20000000000 */
[----:B------:R-:W-:-:S03]  /*4c20*/  PRMT R14, R5, 0x7632, R14 ;  /* 0x00007632050e7816 */ /* 0x000fc6000000000e */
        /* <DEDUP_REMOVED lines=9> */
[----:B------:R-:W-:Y:S01]  /*4cc0*/  LEA.HI.X.SX32 R13, R13, R2, 0x1, P6 ;  /* 0x000000020d0d7211 */ /* 0x000fe200030f0eff */
[----:B------:R0:W-:Y:S01]  /*4cd0*/  @P2 STG.E.U16 desc[UR14][R10.64], R14 ;  /* 0x0000000e0a002986 */ /* 0x0001e2000c10150e */
[----:B------:R-:W-:Y:S01]  /*4ce0*/  ISETP.LT.AND P2, PT, R4, UR7, !P0 ;  /* 0x0000000704007c0c */ /* 0x000fe2000c741270 */
[----:B-1----:R-:W-:Y:S01]  /*4cf0*/  VIADD R5, R100, 0x39 ;  /* 0x0000003964057836 */ /* 0x002fe20000000000 */
[C---:B------:R-:W-:Y:S01]  /*4d00*/  LEA R4, P6, R15.reuse, R0, 0x1 ;  /* 0x000000000f047211 */ /* 0x040fe200078c08ff */
[----:B------:R-:W-:Y:S01]  /*4d10*/  VIADD R9, R15, UR6 ;  /* 0x000000060f097c36 */ /* 0x000fe20008000000 */
[----:B------:R1:W-:Y:S02]  /*4d20*/  @P1 STG.E.U16 desc[UR14][R12.64], R6 ;  /* 0x000000060c001986 */ /* 0x0003e4000c10150e */
[----:B------:R-:W-:Y:S02]  /*4d30*/  ISETP.LT.AND P1, PT, R5, UR7, !P0 ;  /* 0x0000000705007c0c */ /* 0x000fe4000c721270 */
[----:B------:R-:W-:-:S02]  /*4d40*/  LEA.HI.X.SX32 R5, R15, R2, 0x1, P6 ;  /* 0x000000020f057211 */ /* 0x000fc400030f0eff */
[----:B------:R-:W-:Y:S01]  /*4d50*/  PRMT R15, R6, 0x7632, R15 ;  /* 0x00007632060f7816 */ /* 0x000fe2000000000f */
[C---:B0-----:R-:W-:Y:S01]  /*4d60*/  VIADD R11, R9.reuse, UR6 ;  /* 0x00000006090b7c36 */ /* 0x041fe20008000000 */
[----:B------:R-:W-:Y:S02]  /*4d70*/  LEA R8, P6, R9, R0, 0x1 ;  /* 0x0000000009087211 */ /* 0x000fe400078c08ff */
[----:B------:R-:W-:Y:S01]  /*4d80*/  PRMT R14, R7, 0x7632, R14 ;  /* 0x00007632070e7816 */ /* 0x000fe2000000000e */
[----:B------:R0:W-:Y:S01]  /*4d90*/  @P5 STG.E.U16 desc[UR14][R4.64], R15 ;  /* 0x0000000f04005986 */ /* 0x0001e2000c10150e */
[----:B-1----:R-:W-:Y:S01]  /*4da0*/  VIADD R13, R11, UR6 ;  /* 0x000000060b0d7c36 */ /* 0x002fe20008000000 */
[----:B------:R-:W-:Y:S02]  /*4db0*/  LEA.HI.X.SX32 R9, R9, R2, 0x1, P6 ;  /* 0x0000000209097211 */ /* 0x000fe400030f0eff */
[----:B------:R-:W-:Y:S02]  /*4dc0*/  LEA R10, P6, R11, R0, 0x1 ;  /* 0x000000000b0a7211 */ /* 0x000fe400078c08ff */
[----:B------:R-:W-:Y:S01]  /*4dd0*/  ISETP.LT.AND P5, PT, R3, UR7, !P0 ;  /* 0x0000000703007c0c */ /* 0x000fe2000c7a1270 */
[----:B------:R1:W-:Y:S01]  /*4de0*/  @P4 STG.E.U16 desc[UR14][R8.64], R7 ;  /* 0x0000000708004986 */ /* 0x0003e2000c10150e */
[----:B------:R-:W-:Y:S01]  /*4df0*/  LEA.HI.X.SX32 R11, R11, R2, 0x1, P6 ;  /* 0x000000020b0b7211 */ /* 0x000fe200030f0eff */
[----:B------:R-:W-:Y:S01]  /*4e00*/  VIADD R3, R100, 0x3b ;  /* 0x0000003b64037836 */ /* 0x000fe20000000000 */
[C---:B------:R-:W-:Y:S01]  /*4e10*/  LEA R12, P6, R13.reuse, R0, 0x1 ;  /* 0x000000000d0c7211 */ /* 0x040fe200078c08ff */
[----:B0-----:R-:W-:-:S02]  /*4e20*/  VIADD R5, R13, UR6 ;  /* 0x000000060d057c36 */ /* 0x001fc40008000000 */
[----:B------:R0:W-:Y:S01]  /*4e30*/  @P3 STG.E.U16 desc[UR14][R10.64], R14 ;  /* 0x0000000e0a003986 */ /* 0x0001e2000c10150e */
[----:B------:R-:W-:Y:S02]  /*4e40*/  LEA.HI.X.SX32 R13, R13, R2, 0x1, P6 ;  /* 0x000000020d0d7211 */ /* 0x000fe400030f0eff */
[----:B------:R-:W-:Y:S01]  /*4e50*/  ISETP.LT.AND P4, PT, R3, UR7, !P0 ;  /* 0x0000000703007c0c */ /* 0x000fe2000c781270 */
[----:B------:R-:W-:Y:S01]  /*4e60*/  VIADD R3, R100, 0x3c ;  /* 0x0000003c64037836 */ /* 0x000fe20000000000 */
[C---:B------:R-:W-:Y:S01]  /*4e70*/  LEA R4, P6, R5.reuse, R0, 0x1 ;  /* 0x0000000005047211 */ /* 0x040fe200078c08ff */
[C---:B-1----:R-:W-:Y:S01]  /*4e80*/  VIADD R7, R5.reuse, UR6 ;  /* 0x0000000605077c36 */ /* 0x042fe20008000000 */
[----:B---3--:R1:W-:Y:S02]  /*4e90*/  @P2 STG.E.U16 desc[UR14][R12.64], R20 ;  /* 0x000000140c002986 */ /* 0x0083e4000c10150e */
[----:B------:R-:W-:Y:S01]  /*4ea0*/  LEA.HI.X.SX32 R5, R5, R2, 0x1, P6 ;  /* 0x0000000205057211 */ /* 0x000fe200030f0eff */
[C---:B------:R-:W-:Y:S01]  /*4eb0*/  VIADD R9, R7.reuse, UR6 ;  /* 0x0000000607097c36 */ /* 0x040fe20008000000 */
[----:B------:R-:W-:-:S02]  /*4ec0*/  LEA R6, P6, R7, R0, 0x1 ;  /* 0x0000000007067211 */ /* 0x000fc400078c08ff */
[----:B------:R-:W-:Y:S01]  /*4ed0*/  ISETP.LT.AND P3, PT, R3, UR7, !P0 ;  /* 0x0000000703007c0c */ /* 0x000fe2000c761270 */
[----:B0-----:R-:W-:Y:S01]  /*4ee0*/  VIADD R11, R9, UR6 ;  /* 0x00000006090b7c36 */ /* 0x001fe20008000000 */
[----:B------:R-:W-:Y:S01]  /*4ef0*/  LEA.HI.X.SX32 R7, R7, R2, 0x1, P6 ;  /* 0x0000000207077211 */ /* 0x000fe200030f0eff */
[----:B------:R-:W-:Y:S02]  /*4f00*/  VIADD R3, R100, 0x3d ;  /* 0x0000003d64037836 */ /* 0x000fe40000000000 */
[C---:B------:R-:W-:Y:S01]  /*4f10*/  VIADD R15, R11.reuse, UR6 ;  /* 0x000000060b0f7c36 */ /* 0x040fe20008000000 */
[----:B-1----:R-:W-:Y:S02]  /*4f20*/  PRMT R13, R20, 0x7632, R13 ;  /* 0x00007632140d7816 */ /* 0x002fe4000000000d */
[-C--:B------:R-:W-:Y:S01]  /*4f30*/  LEA R10, P6, R11, R0.reuse, 0x1 ;  /* 0x000000000b0a7211 */ /* 0x080fe200078c08ff */
[----:B------:R-:W-:Y:S01]  /*4f40*/  VIADD R17, R15, UR6 ;  /* 0x000000060f117c36 */ /* 0x000fe20008000000 */
[----:B------:R-:W-:Y:S01]  /*4f50*/  ISETP.LT.AND P2, PT, R3, UR7, !P0 ;  /* 0x0000000703007c0c */ /* 0x000fe2000c741270 */
[----:B------:R0:W-:Y:S01]  /*4f60*/  @P1 STG.E.U16 desc[UR14][R4.64], R13 ;  /* 0x0000000d04001986 */ /* 0x0001e2000c10150e */
[----:B------:R-:W-:Y:S01]  /*4f70*/  LEA R8, P1, R9, R0, 0x1 ;  /* 0x0000000009087211 */ /* 0x000fe200078208ff */
[C---:B------:R-:W-:Y:S01]  /*4f80*/  VIADD R3, R100.reuse, 0x3e ;  /* 0x0000003e64037836 */ /* 0x040fe20000000000 */
[-C--:B------:R-:W-:Y:S01]  /*4f90*/  LEA.HI.X.SX32 R11, R11, R2.reuse, 0x1, P6 ;  /* 0x000000020b0b7211 */ /* 0x080fe200030f0eff */
[----:B------:R-:W-:Y:S01]  /*4fa0*/  VIADD R100, R100, 0x3f ;  /* 0x0000003f64647836 */ /* 0x000fe20000000000 */
[----:B------:R-:W-:Y:S01]  /*4fb0*/  LEA.HI.X.SX32 R9, R9, R2, 0x1, P1 ;  /* 0x0000000209097211 */ /* 0x000fe200008f0eff */
[----:B------:R-:W-:Y:S01]  /*4fc0*/  VIADD R19, R17, UR6 ;  /* 0x0000000611137c36 */ /* 0x000fe20008000000 */
[-C--:B------:R-:W-:Y:S01]  /*4fd0*/  LEA R12, P6, R15, R0.reuse, 0x1 ;  /* 0x000000000f0c7211 */ /* 0x080fe200078c08ff */
[----:B------:R1:W-:Y:S01]  /*4fe0*/  @P5 STG.E.U16 desc[UR14][R6.64], R21 ;  /* 0x0000001506005986 */ /* 0x0003e2000c10150e */
[----:B0-----:R-:W-:-:S02]  /*4ff0*/  LEA R4, P1, R17, R0, 0x1 ;  /* 0x0000000011047211 */ /* 0x001fc400078208ff */
[-C--:B------:R-:W-:Y:S02]  /*5000*/  LEA.HI.X.SX32 R13, R15, R2.reuse, 0x1, P6 ;  /* 0x000000020f0d7211 */ /* 0x080fe400030f0eff */
[----:B------:R-:W-:Y:S02]  /*5010*/  LEA.HI.X.SX32 R5, R17, R2, 0x1, P1 ;  /* 0x0000000211057211 */ /* 0x000fe400008f0eff */
[----:B------:R-:W-:Y:S02]  /*5020*/  ISETP.LT.AND P1, PT, R3, UR7, !P0 ;  /* 0x0000000703007c0c */ /* 0x000fe4000c721270 */
[----:B------:R-:W-:Y:S02]  /*5030*/  ISETP.LT.AND P0, PT, R100, UR7, !P0 ;  /* 0x0000000764007c0c */ /* 0x000fe4000c701270 */
[----:B------:R-:W-:Y:S02]  /*5040*/  LEA R14, P6, R19, R0, 0x1 ;  /* 0x00000000130e7211 */ /* 0x000fe400078c08ff */
[----:B------:R-:W-:-:S02]  /*5050*/  PRMT R0, R21, 0x7632, R0 ;  /* 0x0000763215007816 */ /* 0x000fc40000000000 */
[----:B------:R-:W-:Y:S02]  /*5060*/  LEA.HI.X.SX32 R15, R19, R2, 0x1, P6 ;  /* 0x00000002130f7211 */ /* 0x000fe400030f0eff */
[----:B------:R-:W-:Y:S01]  /*5070*/  PRMT R2, R22, 0x7632, R2 ;  /* 0x0000763216027816 */ /* 0x000fe20000000002 */
[----:B------:R1:W-:Y:S04]  /*5080*/  @P4 STG.E.U16 desc[UR14][R8.64], R0 ;  /* 0x0000000008004986 */ /* 0x0003e8000c10150e */
[----:B------:R1:W-:Y:S04]  /*5090*/  @P3 STG.E.U16 desc[UR14][R10.64], R22 ;  /* 0x000000160a003986 */ /* 0x0003e8000c10150e */
[----:B------:R1:W-:Y:S04]  /*50a0*/  @P2 STG.E.U16 desc[UR14][R12.64], R2 ;  /* 0x000000020c002986 */ /* 0x0003e8000c10150e */
[----:B------:R1:W-:Y:S01]  /*50b0*/  @P1 STG.E.U16 desc[UR14][R4.64], R23 ;  /* 0x0000001704001986 */ /* 0x0003e2000c10150e */
[----:B------:R-:W-:Y:S05]  /*50c0*/  @!P0 EXIT ;  /* 0x000000000000894d */ /* 0x000fea0003800000 */
[----:B-1----:R-:W-:-:S05]  /*50d0*/  PRMT R7, R23, 0x7632, R7 ;  /* 0x0000763217077816 */ /* 0x002fca0000000007 */
[----:B------:R-:W-:Y:S01]  /*50e0*/  STG.E.U16 desc[UR14][R14.64], R7 ;  /* 0x000000070e007986 */ /* 0x000fe2000c10150e */
[----:B------:R-:W-:Y:S05]  /*50f0*/  EXIT ;  /* 0x000000000000794d */ /* 0x000fea0003800000 */
.L_x_2:
[----:B------:R-:W-:-:S00]  /*5100*/  BRA `(.L_x_2) ;  /* 0xfffffffc00fc7947 */ /* 0x000fc0000383ffff */
[----:B------:R-:W-:-:S00]  /*5110*/  NOP ;  /* 0x0000000000007918 */ /* 0x000fc00000000000 */
        /* <DEDUP_REMOVED lines=14> */
.L_x_3:


//--------------------- .nv.shared.matmul_kernel  --------------------------
	.section	.nv.shared.matmul_kernel,"aw",@nobits
	.sectionflags	@""
	.align	16
	.zero		1024


//--------------------- .nv.shared.reserved.0     --------------------------
	.section	.nv.shared.reserved.0,"aw",@nobits
	.weak		__nv_reservedSMEM_offset_0_alias
	.size		__nv_reservedSMEM_offset_0_alias, 0, 0
	.other		__nv_reservedSMEM_offset_0_alias,@"STO_CUDA_RESERVED_SHARED STV_DEFAULT"
__nv_reservedSMEM_offset_0_alias:
	.zero		0


//--------------------- .nv.constant0.matmul_kernel --------------------------
	.section	.nv.constant0.matmul_kernel,"a",@progbits
	.sectionflags	@""
	.align	4
.nv.constant0.matmul_kernel:
	.zero		608


//--------------------- SYMBOLS --------------------------

	.type		.nv.reservedSmem.offset0,@object
	.size		.nv.reservedSmem.offset0,0x4
